// auto-generated by cutlass_sweep.gemm — config: {"arch": "sm_90", "cluster_m": 1, "cluster_n": 1, "dtype": "bf16", "dtype_b": "bf16", "layout": "nt", "stages": 0, "tile_k": 32, "tile_m": 128, "tile_n": 176}
#include "cutlass/cutlass.h"
#include "cutlass/gemm/collective/collective_builder.hpp"
#include "cutlass/gemm/device/gemm_universal_adapter.h"
#include "cutlass/gemm/kernel/gemm_universal.hpp"
#include "cutlass/epilogue/collective/collective_builder.hpp"

using ElemA = cutlass::bfloat16_t;
using ElemB = cutlass::bfloat16_t;
using ElemCD = cutlass::bfloat16_t;
using Acc  = float;
using TileShape    = cute::Shape<cute::_128, cute::_176, cute::_32>;
using ClusterShape = cute::Shape<cute::_1, cute::_1, cute::_1>;

using CollectiveEpilogue = typename cutlass::epilogue::collective::CollectiveBuilder<
    cutlass::arch::Sm90, cutlass::arch::OpClassTensorOp,
    TileShape, ClusterShape,
    cutlass::epilogue::collective::EpilogueTileAuto,
    Acc, Acc,
    ElemCD, cutlass::layout::RowMajor, 128 / cutlass::sizeof_bits<ElemCD>::value,
    ElemCD, cutlass::layout::RowMajor, 128 / cutlass::sizeof_bits<ElemCD>::value,
    cutlass::epilogue::collective::EpilogueScheduleAuto
  >::CollectiveOp;

using CollectiveMainloop = typename cutlass::gemm::collective::CollectiveBuilder<
    cutlass::arch::Sm90, cutlass::arch::OpClassTensorOp,
    ElemA, cutlass::layout::RowMajor, 128 / cutlass::sizeof_bits<ElemA>::value,
    ElemB, cutlass::layout::ColumnMajor, 128 / cutlass::sizeof_bits<ElemB>::value,
    Acc,
    TileShape, ClusterShape,
    cutlass::gemm::collective::StageCountAutoCarveout<static_cast<int>(sizeof(typename CollectiveEpilogue::SharedStorage))>,
    cutlass::gemm::collective::KernelScheduleAuto
  >::CollectiveOp;

using GemmKernel = cutlass::gemm::kernel::GemmUniversal<
    cute::Shape<int,int,int,int>,
    CollectiveMainloop,
    CollectiveEpilogue
>;
using Gemm = cutlass::gemm::device::GemmUniversalAdapter<GemmKernel>;

// Force the device kernel symbol into the cubin without needing a host main.
auto* _anchor = &cutlass::device_kernel<GemmKernel>;


// ===== COMPILED SASS (sm_90a) =====

	.target	sm_90a

	.elftype	@"ET_EXEC"


//--------------------- .note.nv.tkinfo           --------------------------
	.section	.note.nv.tkinfo,"",@"SHT_NOTE"
	.sectionflags	@"SHF_NOTE_NV_TKINFO"
	.tkinfo
        /*0018*/ 	.word	0x00000002
        /*0030*/ 	.string	""
        /*0030*/ 	.string	"ptxas"
        /*0030*/ 	.string	"Cuda compilation tools, release 13.0, V13.0.88"
        /*0030*/ 	.string	"Build cuda_13.0.r13.0/compiler.36424714_0"
        /*0030*/ 	.string	"-arch sm_90a -m 64 "



//--------------------- .note.nv.cuinfo           --------------------------
	.section	.note.nv.cuinfo,"",@"SHT_NOTE"
	.sectionflags	@"SHF_NOTE_NV_CUINFO"
        /*0018*/ 	.short	0x0002
        /*001a*/ 	.short	0x005a
        /*001c*/ 	.short	0x0082
	.zero		2


//--------------------- .nv.info                  --------------------------
	.section	.nv.info,"",@"SHT_CUDA_INFO"
	.align	4


	//----- nvinfo : EIATTR_REGCOUNT
	.align		4
        /*0000*/ 	.byte	0x04, 0x2f
        /*0002*/ 	.short	(.L_15 - .L_14)
	.align		4
.L_14:
        /*0004*/ 	.word	index@(_ZN7cutlass13device_kernelINS_4gemm6kernel13GemmUniversalIN4cute5tupleIJiiiiEEENS1_10collective13CollectiveMmaINS1_34MainloopSm90TmaGmmaWarpSpecializedILi11ENS5_IJNS4_1CILi1EEESB_SB_EEENS1_35KernelTmaWarpSpecializedCooperativeEEENS5_IJNSA_ILi128EEENSA_ILi176EEENSA_ILi32EEEEEENS_10bfloat16_tENS5_IJlSB_lEEESJ_SK_NS4_8TiledMMAINS4_8MMA_AtomIJNS4_4SM904GMMA27MMA_64x16x16_F32BF16BF16_SSILNSO_5MajorE0ELSQ_0ELNSO_7ScaleInE1ELSR_1EEEEEENS4_6LayoutINS5_IJNSA_ILi2EEESB_SB_EEENS5_IJSB_NSA_ILi0EEESX_EEEEENS5_IJNS4_10UnderscoreES10_S10_EEEEENS4_13SM90_TMA_LOADENS4_14ComposedLayoutINS4_7SwizzleILi2ELi4ELi3EEENS4_18smem_ptr_flag_bitsILi16EEENSU_INS5_IJNSA_ILi8EEESH_EEENS5_IJSH_SB_EEEEEEEvNS4_8identityES13_S1D_vS1E_EENS_8epilogue10collective6detail29Sm90TmaWarpSpecializedAdapterINS1H_15DefaultEpilogueISJ_SK_SK_NS1G_6thread17LinearCombinationISJ_Li1EffLNS1L_9ScaleType4KindE0ELNS_15FloatRoundStyleE2ESJ_EENS1_15EpilogueDefaultEEEEEvvEEEEvNT_6ParamsE)
        /*0008*/ 	.word	0x000000a8


	//----- nvinfo : EIATTR_FRAME_SIZE
	.align		4
.L_15:
        /*000c*/ 	.byte	0x04, 0x11
        /*000e*/ 	.short	(.L_17 - .L_16)
	.align		4
.L_16:
        /*0010*/ 	.word	index@(_ZN7cutlass13device_kernelINS_4gemm6kernel13GemmUniversalIN4cute5tupleIJiiiiEEENS1_10collective13CollectiveMmaINS1_34MainloopSm90TmaGmmaWarpSpecializedILi11ENS5_IJNS4_1CILi1EEESB_SB_EEENS1_35KernelTmaWarpSpecializedCooperativeEEENS5_IJNSA_ILi128EEENSA_ILi176EEENSA_ILi32EEEEEENS_10bfloat16_tENS5_IJlSB_lEEESJ_SK_NS4_8TiledMMAINS4_8MMA_AtomIJNS4_4SM904GMMA27MMA_64x16x16_F32BF16BF16_SSILNSO_5MajorE0ELSQ_0ELNSO_7ScaleInE1ELSR_1EEEEEENS4_6LayoutINS5_IJNSA_ILi2EEESB_SB_EEENS5_IJSB_NSA_ILi0EEESX_EEEEENS5_IJNS4_10UnderscoreES10_S10_EEEEENS4_13SM90_TMA_LOADENS4_14ComposedLayoutINS4_7SwizzleILi2ELi4ELi3EEENS4_18smem_ptr_flag_bitsILi16EEENSU_INS5_IJNSA_ILi8EEESH_EEENS5_IJSH_SB_EEEEEEEvNS4_8identityES13_S1D_vS1E_EENS_8epilogue10collective6detail29Sm90TmaWarpSpecializedAdapterINS1H_15DefaultEpilogueISJ_SK_SK_NS1G_6thread17LinearCombinationISJ_Li1EffLNS1L_9ScaleType4KindE0ELNS_15FloatRoundStyleE2ESJ_EENS1_15EpilogueDefaultEEEEEvvEEEEvNT_6ParamsE)
        /*0014*/ 	.word	0x00000000


	//----- nvinfo : EIATTR_MIN_STACK_SIZE
	.align		4
.L_17:
        /*0018*/ 	.byte	0x04, 0x12
        /*001a*/ 	.short	(.L_19 - .L_18)
	.align		4
.L_18:
        /*001c*/ 	.word	index@(_ZN7cutlass13device_kernelINS_4gemm6kernel13GemmUniversalIN4cute5tupleIJiiiiEEENS1_10collective13CollectiveMmaINS1_34MainloopSm90TmaGmmaWarpSpecializedILi11ENS5_IJNS4_1CILi1EEESB_SB_EEENS1_35KernelTmaWarpSpecializedCooperativeEEENS5_IJNSA_ILi128EEENSA_ILi176EEENSA_ILi32EEEEEENS_10bfloat16_tENS5_IJlSB_lEEESJ_SK_NS4_8TiledMMAINS4_8MMA_AtomIJNS4_4SM904GMMA27MMA_64x16x16_F32BF16BF16_SSILNSO_5MajorE0ELSQ_0ELNSO_7ScaleInE1ELSR_1EEEEEENS4_6LayoutINS5_IJNSA_ILi2EEESB_SB_EEENS5_IJSB_NSA_ILi0EEESX_EEEEENS5_IJNS4_10UnderscoreES10_S10_EEEEENS4_13SM90_TMA_LOADENS4_14ComposedLayoutINS4_7SwizzleILi2ELi4ELi3EEENS4_18smem_ptr_flag_bitsILi16EEENSU_INS5_IJNSA_ILi8EEESH_EEENS5_IJSH_SB_EEEEEEEvNS4_8identityES13_S1D_vS1E_EENS_8epilogue10collective6detail29Sm90TmaWarpSpecializedAdapterINS1H_15DefaultEpilogueISJ_SK_SK_NS1G_6thread17LinearCombinationISJ_Li1EffLNS1L_9ScaleType4KindE0ELNS_15FloatRoundStyleE2ESJ_EENS1_15EpilogueDefaultEEEEEvvEEEEvNT_6ParamsE)
        /*0020*/ 	.word	0x00000000
.L_19:


//--------------------- .nv.compat                --------------------------
	.section	.nv.compat,"",@"SHT_CUDA_COMPAT_INFO"
	.align	4
        /*0000*/ 	.byte	0x02, 0x09, 0x01, 0x00, 0x02, 0x02, 0x04, 0x00, 0x02, 0x05, 0x05, 0x00, 0x03, 0x07, 0x01, 0x01
        /*0010*/ 	.byte	0x02, 0x03, 0x01, 0x00, 0x02, 0x06, 0x01, 0x00, 0x04, 0x0b, 0x08, 0x00, 0x00, 0x00, 0x00, 0x00
        /*0020*/ 	.byte	0x00, 0x00, 0x00, 0x00


//--------------------- .nv.info._ZN7cutlass13device_kernelINS_4gemm6kernel13GemmUniversalIN4cute5tupleIJiiiiEEENS1_10collective13CollectiveMmaINS1_34MainloopSm90TmaGmmaWarpSpecializedILi11ENS5_IJNS4_1CILi1EEESB_SB_EEENS1_35KernelTmaWarpSpecializedCooperativeEEENS5_IJNSA_ILi128EEENSA_ILi176EEENSA_ILi32EEEEEENS_10bfloat16_tENS5_IJlSB_lEEESJ_SK_NS4_8TiledMMAINS4_8MMA_AtomIJNS4_4SM904GMMA27MMA_64x16x16_F32BF16BF16_SSILNSO_5MajorE0ELSQ_0ELNSO_7ScaleInE1ELSR_1EEEEEENS4_6LayoutINS5_IJNSA_ILi2EEESB_SB_EEENS5_IJSB_NSA_ILi0EEESX_EEEEENS5_IJNS4_10UnderscoreES10_S10_EEEEENS4_13SM90_TMA_LOADENS4_14ComposedLayoutINS4_7SwizzleILi2ELi4ELi3EEENS4_18smem_ptr_flag_bitsILi16EEENSU_INS5_IJNSA_ILi8EEESH_EEENS5_IJSH_SB_EEEEEEEvNS4_8identityES13_S1D_vS1E_EENS_8epilogue10collective6detail29Sm90TmaWarpSpecializedAdapterINS1H_15DefaultEpilogueISJ_SK_SK_NS1G_6thread17LinearCombinationISJ_Li1EffLNS1L_9ScaleType4KindE0ELNS_15FloatRoundStyleE2ESJ_EENS1_15EpilogueDefaultEEEEEvvEEEEvNT_6ParamsE --------------------------
	.section	.nv.info._ZN7cutlass13device_kernelINS_4gemm6kernel13GemmUniversalIN4cute5tupleIJiiiiEEENS1_10collective13CollectiveMmaINS1_34MainloopSm90TmaGmmaWarpSpecializedILi11ENS5_IJNS4_1CILi1EEESB_SB_EEENS1_35KernelTmaWarpSpecializedCooperativeEEENS5_IJNSA_ILi128EEENSA_ILi176EEENSA_ILi32EEEEEENS_10bfloat16_tENS5_IJlSB_lEEESJ_SK_NS4_8TiledMMAINS4_8MMA_AtomIJNS4_4SM904GMMA27MMA_64x16x16_F32BF16BF16_SSILNSO_5MajorE0ELSQ_0ELNSO_7ScaleInE1ELSR_1EEEEEENS4_6LayoutINS5_IJNSA_ILi2EEESB_SB_EEENS5_IJSB_NSA_ILi0EEESX_EEEEENS5_IJNS4_10UnderscoreES10_S10_EEEEENS4_13SM90_TMA_LOADENS4_14ComposedLayoutINS4_7SwizzleILi2ELi4ELi3EEENS4_18smem_ptr_flag_bitsILi16EEENSU_INS5_IJNSA_ILi8EEESH_EEENS5_IJSH_SB_EEEEEEEvNS4_8identityES13_S1D_vS1E_EENS_8epilogue10collective6detail29Sm90TmaWarpSpecializedAdapterINS1H_15DefaultEpilogueISJ_SK_SK_NS1G_6thread17LinearCombinationISJ_Li1EffLNS1L_9ScaleType4KindE0ELNS_15FloatRoundStyleE2ESJ_EENS1_15EpilogueDefaultEEEEEvvEEEEvNT_6ParamsE,"",@"SHT_CUDA_INFO"
	.sectionflags	@""
	.align	4


	//----- nvinfo : EIATTR_CUDA_API_VERSION
	.align		4
        /*0000*/ 	.byte	0x04, 0x37
        /*0002*/ 	.short	(.L_21 - .L_20)
.L_20:
        /*0004*/ 	.word	0x00000082


	//----- nvinfo : EIATTR_KPARAM_INFO
	.align		4
.L_21:
        /*0008*/ 	.byte	0x04, 0x17
        /*000a*/ 	.short	(.L_23 - .L_22)
.L_22:
        /*000c*/ 	.word	0x00000000
        /*0010*/ 	.short	0x0000
        /*0012*/ 	.short	0x0070
        /*0014*/ 	.byte	0x00, 0xf0, 0x01, 0x10


	//----- nvinfo : EIATTR_SPARSE_MMA_MASK
	.align		4
.L_23:
        /*0018*/ 	.byte	0x03, 0x50
        /*001a*/ 	.short	0x0000


	//----- nvinfo : EIATTR_MAXREG_COUNT
	.align		4
        /*001c*/ 	.byte	0x03, 0x1b
        /*001e*/ 	.short	0x00a8


	//----- nvinfo : EIATTR_NUM_BARRIERS
	.align		4
        /*0020*/ 	.byte	0x02, 0x4c
        /*0022*/ 	.byte	0x01
	.zero		1


	//----- nvinfo : EIATTR_EXTERNS
	.align		4
        /*0024*/ 	.byte	0x04, 0x0f
        /*0026*/ 	.short	(.L_25 - .L_24)


	//   ....[0]....
	.align		4
.L_24:
        /*0028*/ 	.word	index@(__assertfail)


	//----- nvinfo : EIATTR_MERCURY_ISA_VERSION
	.align		4
.L_25:
        /*002c*/ 	.byte	0x03, 0x5f
        /*002e*/ 	.short	0x0101


	//----- nvinfo : EIATTR_INT_WARP_WIDE_INSTR_OFFSETS
	.align		4
        /*0030*/ 	.byte	0x04, 0x31
        /*0032*/ 	.short	(.L_27 - .L_26)


	//   ....[0]....
.L_26:
        /*0034*/ 	.word	0x000004c0


	//   ....[1]....
        /*0038*/ 	.word	0x000004f0


	//   ....[2]....
        /*003c*/ 	.word	0x000005d0


	//----- nvinfo : EIATTR_COOP_GROUP_MASK_REGIDS
	.align		4
.L_27:
        /*0040*/ 	.byte	0x04, 0x29
        /*0042*/ 	.short	(.L_29 - .L_28)


	//   ....[0]....
.L_28:
        /*0044*/ 	.word	0xffffffff


	//   ....[1]....
        /*0048*/ 	.word	0xffffffff


	//   ....[2]....
        /*004c*/ 	.word	0xffffffff


	//   ....[3]....
        /*0050*/ 	.word	0xffffffff


	//   ....[4]....
        /*0054*/ 	.word	0xffffffff


	//----- nvinfo : EIATTR_COOP_GROUP_INSTR_OFFSETS
	.align		4
.L_29:
        /*0058*/ 	.byte	0x04, 0x28
        /*005a*/ 	.short	(.L_31 - .L_30)


	//   ....[0]....
.L_30:
        /*005c*/ 	.word	0x00000060


	//   ....[1]....
        /*0060*/ 	.word	0x00000070


	//   ....[2]....
        /*0064*/ 	.word	0x00000130


	//   ....[3]....
        /*0068*/ 	.word	0x000003d0


	//   ....[4]....
        /*006c*/ 	.word	0x00001080


	//----- nvinfo : EIATTR_REG_RECONFIG
	.align		4
.L_31:
        /*0070*/ 	.byte	0x01, 0x54
	.zero		2


	//----- nvinfo : EIATTR_SYSCALL_OFFSETS
	.align		4
        /*0074*/ 	.byte	0x04, 0x46
        /*0076*/ 	.short	(.L_33 - .L_32)


	//   ....[0]....
.L_32:
        /*0078*/ 	.word	0x00001240


	//----- nvinfo : EIATTR_MBARRIER_INSTR_OFFSETS
	.align		4
.L_33:
        /*007c*/ 	.byte	0x04, 0x39
        /*007e*/ 	.short	(.L_35 - .L_34)


	//   ....[0]....
.L_34:
        /*0080*/ 	.word	0x00000250
        /*0084*/ 	.word	0x000000ff
        /*0088*/ 	.word	0x00000000
        /*008c*/ 	.short	0x0100
        /*008e*/ 	.byte	0x08
	.zero		1


	//   ....[1]....
        /*0090*/ 	.word	0x00000260
        /*0094*/ 	.word	0x000000ff
        /*0098*/ 	.word	0x00000058
        /*009c*/ 	.short	0x0100
        /*009e*/ 	.byte	0x08
	.zero		1


	//   ....[2]....
        /*00a0*/ 	.word	0x00000270
        /*00a4*/ 	.word	0x000000ff
        /*00a8*/ 	.word	0x00000008
        /*00ac*/ 	.short	0x0100
        /*00ae*/ 	.byte	0x08
	.zero		1


	//   ....[3]....
        /*00b0*/ 	.word	0x00000280
        /*00b4*/ 	.word	0x000000ff
        /*00b8*/ 	.word	0x00000060
        /*00bc*/ 	.short	0x0100
        /*00be*/ 	.byte	0x08
	.zero		1


	//   ....[4]....
        /*00c0*/ 	.word	0x00000290
        /*00c4*/ 	.word	0x000000ff
        /*00c8*/ 	.word	0x00000010
        /*00cc*/ 	.short	0x0100
        /*00ce*/ 	.byte	0x08
	.zero		1


	//   ....[5]....
        /*00d0*/ 	.word	0x000002a0
        /*00d4*/ 	.word	0x000000ff
        /*00d8*/ 	.word	0x00000068
        /*00dc*/ 	.short	0x0100
        /*00de*/ 	.byte	0x08
	.zero		1


	//   ....[6]....
        /*00e0*/ 	.word	0x000002b0
        /*00e4*/ 	.word	0x000000ff
        /*00e8*/ 	.word	0x00000018
        /*00ec*/ 	.short	0x0100
        /*00ee*/ 	.byte	0x08
	.zero		1


	//   ....[7]....
        /*00f0*/ 	.word	0x000002c0
        /*00f4*/ 	.word	0x000000ff
        /*00f8*/ 	.word	0x00000070
        /*00fc*/ 	.short	0x0100
        /*00fe*/ 	.byte	0x08
	.zero		1


	//   ....[8]....
        /*0100*/ 	.word	0x000002d0
        /*0104*/ 	.word	0x000000ff
        /*0108*/ 	.word	0x00000020
        /*010c*/ 	.short	0x0100
        /*010e*/ 	.byte	0x08
	.zero		1


	//   ....[9]....
        /*0110*/ 	.word	0x000002e0
        /*0114*/ 	.word	0x000000ff
        /*0118*/ 	.word	0x00000078
        /*011c*/ 	.short	0x0100
        /*011e*/ 	.byte	0x08
	.zero		1


	//   ....[10]....
        /*0120*/ 	.word	0x000002f0
        /*0124*/ 	.word	0x000000ff
        /*0128*/ 	.word	0x00000028
        /*012c*/ 	.short	0x0100
        /*012e*/ 	.byte	0x08
	.zero		1


	//   ....[11]....
        /*0130*/ 	.word	0x00000300
        /*0134*/ 	.word	0x000000ff
        /*0138*/ 	.word	0x00000080
        /*013c*/ 	.short	0x0100
        /*013e*/ 	.byte	0x08
	.zero		1


	//   ....[12]....
        /*0140*/ 	.word	0x00000310
        /*0144*/ 	.word	0x000000ff
        /*0148*/ 	.word	0x00000030
        /*014c*/ 	.short	0x0100
        /*014e*/ 	.byte	0x08
	.zero		1


	//   ....[13]....
        /*0150*/ 	.word	0x00000320
        /*0154*/ 	.word	0x000000ff
        /*0158*/ 	.word	0x00000088
        /*015c*/ 	.short	0x0100
        /*015e*/ 	.byte	0x08
	.zero		1


	//   ....[14]....
        /*0160*/ 	.word	0x00000330
        /*0164*/ 	.word	0x000000ff
        /*0168*/ 	.word	0x00000038
        /*016c*/ 	.short	0x0100
        /*016e*/ 	.byte	0x08
	.zero		1


	//   ....[15]....
        /*0170*/ 	.word	0x00000340
        /*0174*/ 	.word	0x000000ff
        /*0178*/ 	.word	0x00000090
        /*017c*/ 	.short	0x0100
        /*017e*/ 	.byte	0x08
	.zero		1


	//   ....[16]....
        /*0180*/ 	.word	0x00000350
        /*0184*/ 	.word	0x000000ff
        /*0188*/ 	.word	0x00000040
        /*018c*/ 	.short	0x0100
        /*018e*/ 	.byte	0x08
	.zero		1


	//   ....[17]....
        /*0190*/ 	.word	0x00000360
        /*0194*/ 	.word	0x000000ff
        /*0198*/ 	.word	0x00000098
        /*019c*/ 	.short	0x0100
        /*019e*/ 	.byte	0x08
	.zero		1


	//   ....[18]....
        /*01a0*/ 	.word	0x00000370
        /*01a4*/ 	.word	0x000000ff
        /*01a8*/ 	.word	0x00000048
        /*01ac*/ 	.short	0x0100
        /*01ae*/ 	.byte	0x08
	.zero		1


	//   ....[19]....
        /*01b0*/ 	.word	0x00000380
        /*01b4*/ 	.word	0x000000ff
        /*01b8*/ 	.word	0x000000a0
        /*01bc*/ 	.short	0x0100
        /*01be*/ 	.byte	0x08
	.zero		1


	//   ....[20]....
        /*01c0*/ 	.word	0x00000390
        /*01c4*/ 	.word	0x000000ff
        /*01c8*/ 	.word	0x00000050
        /*01cc*/ 	.short	0x0100
        /*01ce*/ 	.byte	0x08
	.zero		1


	//   ....[21]....
        /*01d0*/ 	.word	0x000003a0
        /*01d4*/ 	.word	0x000000ff
        /*01d8*/ 	.word	0x000000a8
        /*01dc*/ 	.short	0x0100
        /*01de*/ 	.byte	0x08
	.zero		1


	//   ....[22]....
        /*01e0*/ 	.word	0x00000640
        /*01e4*/ 	.word	0x000000ff
        /*01e8*/ 	.word	0x000000c0
        /*01ec*/ 	.short	0x0100
        /*01ee*/ 	.byte	0x06
	.zero		1


	//   ....[23]....
        /*01f0*/ 	.word	0x000006a0
        /*01f4*/ 	.word	0x000000ff
        /*01f8*/ 	.word	0x000000c8
        /*01fc*/ 	.short	0x0100
        /*01fe*/ 	.byte	0x06
	.zero		1


	//   ....[24]....
        /*0200*/ 	.word	0x000012c0
        /*0204*/ 	.word	0x00000003
        /*0208*/ 	.word	0x00000000
        /*020c*/ 	.short	0x010a
        /*020e*/ 	.byte	0x3f
	.zero		1


	//   ....[25]....
        /*0210*/ 	.word	0x00001300
        /*0214*/ 	.word	0x00000003
        /*0218*/ 	.word	0x00000000
        /*021c*/ 	.short	0x010a
        /*021e*/ 	.byte	0x3f
	.zero		1


	//   ....[26]....
        /*0220*/ 	.word	0x00001de0
        /*0224*/ 	.word	0x000000ff
        /*0228*/ 	.word	0x00000000
        /*022c*/ 	.short	0x010a
        /*022e*/ 	.byte	0x08
	.zero		1


	//   ....[27]....
        /*0230*/ 	.word	0x00001e20
        /*0234*/ 	.word	0x000000ff
        /*0238*/ 	.word	0x00000000
        /*023c*/ 	.short	0x010a
        /*023e*/ 	.byte	0x08
	.zero		1


	//   ....[28]....
        /*0240*/ 	.word	0x00002720
        /*0244*/ 	.word	0x000000ff
        /*0248*/ 	.word	0x00000000
        /*024c*/ 	.short	0x0101
        /*024e*/ 	.byte	0x08
	.zero		1


	//   ....[29]....
        /*0250*/ 	.word	0x000028d0
        /*0254*/ 	.word	0x00000000
        /*0258*/ 	.word	0x00000000
        /*025c*/ 	.short	0x0101
        /*025e*/ 	.byte	0x3f
	.zero		1


	//   ....[30]....
        /*0260*/ 	.word	0x00009710
        /*0264*/ 	.word	0x0000000e
        /*0268*/ 	.word	0x00000058
        /*026c*/ 	.short	0x010a
        /*026e*/ 	.byte	0x3f
	.zero		1


	//   ....[31]....
        /*0270*/ 	.word	0x00009a90
        /*0274*/ 	.word	0x00000006
        /*0278*/ 	.word	0x000000c8
        /*027c*/ 	.short	0x0101
        /*027e*/ 	.byte	0x3f
	.zero		1


	//   ....[32]....
        /*0280*/ 	.word	0x0000a1c0
        /*0284*/ 	.word	0x00000007
        /*0288*/ 	.word	0x00000000
        /*028c*/ 	.short	0x010a
        /*028e*/ 	.byte	0x3f
	.zero		1


	//   ....[33]....
        /*0290*/ 	.word	0x0000a240
        /*0294*/ 	.word	0x00000009
        /*0298*/ 	.word	0x00000000
        /*029c*/ 	.short	0x010a
        /*029e*/ 	.byte	0x3f
	.zero		1


	//   ....[34]....
        /*02a0*/ 	.word	0x0000a2d0
        /*02a4*/ 	.word	0x00000006
        /*02a8*/ 	.word	0x00000000
        /*02ac*/ 	.short	0x010a
        /*02ae*/ 	.byte	0x3f
	.zero		1


	//   ....[35]....
        /*02b0*/ 	.word	0x0000a360
        /*02b4*/ 	.word	0x00000009
        /*02b8*/ 	.word	0x00000000
        /*02bc*/ 	.short	0x010a
        /*02be*/ 	.byte	0x3f
	.zero		1


	//   ....[36]....
        /*02c0*/ 	.word	0x0000a3f0
        /*02c4*/ 	.word	0x00000006
        /*02c8*/ 	.word	0x00000000
        /*02cc*/ 	.short	0x010a
        /*02ce*/ 	.byte	0x3f
	.zero		1


	//   ....[37]....
        /*02d0*/ 	.word	0x0000a480
        /*02d4*/ 	.word	0x00000009
        /*02d8*/ 	.word	0x00000000
        /*02dc*/ 	.short	0x010a
        /*02de*/ 	.byte	0x3f
	.zero		1


	//   ....[38]....
        /*02e0*/ 	.word	0x0000a510
        /*02e4*/ 	.word	0x00000006
        /*02e8*/ 	.word	0x00000000
        /*02ec*/ 	.short	0x010a
        /*02ee*/ 	.byte	0x3f
	.zero		1


	//   ....[39]....
        /*02f0*/ 	.word	0x0000a5a0
        /*02f4*/ 	.word	0x00000009
        /*02f8*/ 	.word	0x00000000
        /*02fc*/ 	.short	0x010a
        /*02fe*/ 	.byte	0x3f
	.zero		1


	//   ....[40]....
        /*0300*/ 	.word	0x0000a630
        /*0304*/ 	.word	0x00000006
        /*0308*/ 	.word	0x00000000
        /*030c*/ 	.short	0x010a
        /*030e*/ 	.byte	0x3f
	.zero		1


	//   ....[41]....
        /*0310*/ 	.word	0x0000a6c0
        /*0314*/ 	.word	0x00000009
        /*0318*/ 	.word	0x00000000
        /*031c*/ 	.short	0x010a
        /*031e*/ 	.byte	0x3f
	.zero		1


	//   ....[42]....
        /*0320*/ 	.word	0x0000a750
        /*0324*/ 	.word	0x00000003
        /*0328*/ 	.word	0x00000000
        /*032c*/ 	.short	0x010a
        /*032e*/ 	.byte	0x3f
	.zero		1


	//   ....[43]....
        /*0330*/ 	.word	0x0000a7b0
        /*0334*/ 	.word	0x00000003
        /*0338*/ 	.word	0x00000000
        /*033c*/ 	.short	0x010a
        /*033e*/ 	.byte	0x3f
	.zero		1


	//   ....[44]....
        /*0340*/ 	.word	0x0000a810
        /*0344*/ 	.word	0x00000005
        /*0348*/ 	.word	0x00000000
        /*034c*/ 	.short	0x010a
        /*034e*/ 	.byte	0x3f
	.zero		1


	//   ....[45]....
        /*0350*/ 	.word	0x0000a8e0
        /*0354*/ 	.word	0x0000000e
        /*0358*/ 	.word	0x00000058
        /*035c*/ 	.short	0x010a
        /*035e*/ 	.byte	0x3f
	.zero		1


	//   ....[46]....
        /*0360*/ 	.word	0x0000a9b0
        /*0364*/ 	.word	0x00000007
        /*0368*/ 	.word	0x00000000
        /*036c*/ 	.short	0x010a
        /*036e*/ 	.byte	0x3f
	.zero		1


	//   ....[47]....
        /*0370*/ 	.word	0x0000aa00
        /*0374*/ 	.word	0x00000009
        /*0378*/ 	.word	0x00000000
        /*037c*/ 	.short	0x010a
        /*037e*/ 	.byte	0x3f
	.zero		1


	//   ....[48]....
        /*0380*/ 	.word	0x0000aa50
        /*0384*/ 	.word	0x00000006
        /*0388*/ 	.word	0x00000000
        /*038c*/ 	.short	0x010a
        /*038e*/ 	.byte	0x3f
	.zero		1


	//   ....[49]....
        /*0390*/ 	.word	0x0000aaa0
        /*0394*/ 	.word	0x00000009
        /*0398*/ 	.word	0x00000000
        /*039c*/ 	.short	0x010a
        /*039e*/ 	.byte	0x3f
	.zero		1


	//   ....[50]....
        /*03a0*/ 	.word	0x0000aaf0
        /*03a4*/ 	.word	0x00000006
        /*03a8*/ 	.word	0x00000000
        /*03ac*/ 	.short	0x010a
        /*03ae*/ 	.byte	0x3f
	.zero		1


	//   ....[51]....
        /*03b0*/ 	.word	0x0000ab40
        /*03b4*/ 	.word	0x00000009
        /*03b8*/ 	.word	0x00000000
        /*03bc*/ 	.short	0x010a
        /*03be*/ 	.byte	0x3f
	.zero		1


	//   ....[52]....
        /*03c0*/ 	.word	0x0000ab90
        /*03c4*/ 	.word	0x00000006
        /*03c8*/ 	.word	0x00000000
        /*03cc*/ 	.short	0x010a
        /*03ce*/ 	.byte	0x3f
	.zero		1


	//   ....[53]....
        /*03d0*/ 	.word	0x0000abe0
        /*03d4*/ 	.word	0x00000009
        /*03d8*/ 	.word	0x00000000
        /*03dc*/ 	.short	0x010a
        /*03de*/ 	.byte	0x3f
	.zero		1


	//   ....[54]....
        /*03e0*/ 	.word	0x0000ac30
        /*03e4*/ 	.word	0x00000006
        /*03e8*/ 	.word	0x00000000
        /*03ec*/ 	.short	0x010a
        /*03ee*/ 	.byte	0x3f
	.zero		1


	//   ....[55]....
        /*03f0*/ 	.word	0x0000ac80
        /*03f4*/ 	.word	0x00000009
        /*03f8*/ 	.word	0x00000000
        /*03fc*/ 	.short	0x010a
        /*03fe*/ 	.byte	0x3f
	.zero		1


	//----- nvinfo : EIATTR_NUM_MBARRIERS
	.align		4
.L_35:
        /*0400*/ 	.byte	0x03, 0x38
        /*0402*/ 	.short	0x0018


	//----- nvinfo : EIATTR_EXIT_INSTR_OFFSETS
	.align		4
        /*0404*/ 	.byte	0x04, 0x1c
        /*0406*/ 	.short	(.L_37 - .L_36)


	//   ....[0]....
.L_36:
        /*0408*/ 	.word	0x000006f0


	//   ....[1]....
        /*040c*/ 	.word	0x00000fb0


	//   ....[2]....
        /*0410*/ 	.word	0x00008d80


	//   ....[3]....
        /*0414*/ 	.word	0x000093b0


	//   ....[4]....
        /*0418*/ 	.word	0x0000a7a0


	//----- nvinfo : EIATTR_MAX_THREADS
	.align		4
.L_37:
        /*041c*/ 	.byte	0x04, 0x05
        /*041e*/ 	.short	(.L_39 - .L_38)
.L_38:
        /*0420*/ 	.word	0x00000180
        /*0424*/ 	.word	0x00000001
        /*0428*/ 	.word	0x00000001


	//----- nvinfo : EIATTR_CRS_STACK_SIZE
	.align		4
.L_39:
        /*042c*/ 	.byte	0x04, 0x1e
        /*042e*/ 	.short	(.L_41 - .L_40)
.L_40:
        /*0430*/ 	.word	0x00000000


	//----- nvinfo : EIATTR_CBANK_PARAM_SIZE
	.align		4
.L_41:
        /*0434*/ 	.byte	0x03, 0x19
        /*0436*/ 	.short	0x0470


	//----- nvinfo : EIATTR_PARAM_CBANK
	.align		4
        /*0438*/ 	.byte	0x04, 0x0a
        /*043a*/ 	.short	(.L_43 - .L_42)
	.align		4
.L_42:
        /*043c*/ 	.word	index@(.nv.constant0._ZN7cutlass13device_kernelINS_4gemm6kernel13GemmUniversalIN4cute5tupleIJiiiiEEENS1_10collective13CollectiveMmaINS1_34MainloopSm90TmaGmmaWarpSpecializedILi11ENS5_IJNS4_1CILi1EEESB_SB_EEENS1_35KernelTmaWarpSpecializedCooperativeEEENS5_IJNSA_ILi128EEENSA_ILi176EEENSA_ILi32EEEEEENS_10bfloat16_tENS5_IJlSB_lEEESJ_SK_NS4_8TiledMMAINS4_8MMA_AtomIJNS4_4SM904GMMA27MMA_64x16x16_F32BF16BF16_SSILNSO_5MajorE0ELSQ_0ELNSO_7ScaleInE1ELSR_1EEEEEENS4_6LayoutINS5_IJNSA_ILi2EEESB_SB_EEENS5_IJSB_NSA_ILi0EEESX_EEEEENS5_IJNS4_10UnderscoreES10_S10_EEEEENS4_13SM90_TMA_LOADENS4_14ComposedLayoutINS4_7SwizzleILi2ELi4ELi3EEENS4_18smem_ptr_flag_bitsILi16EEENSU_INS5_IJNSA_ILi8EEESH_EEENS5_IJSH_SB_EEEEEEEvNS4_8identityES13_S1D_vS1E_EENS_8epilogue10collective6detail29Sm90TmaWarpSpecializedAdapterINS1H_15DefaultEpilogueISJ_SK_SK_NS1G_6thread17LinearCombinationISJ_Li1EffLNS1L_9ScaleType4KindE0ELNS_15FloatRoundStyleE2ESJ_EENS1_15EpilogueDefaultEEEEEvvEEEEvNT_6ParamsE)
        /*0440*/ 	.short	0x0210
        /*0442*/ 	.short	0x0470


	//----- nvinfo : EIATTR_SW_WAR
	.align		4
.L_43:
        /*0444*/ 	.byte	0x04, 0x36
        /*0446*/ 	.short	(.L_45 - .L_44)
.L_44:
        /*0448*/ 	.word	0x00000008
.L_45:


//--------------------- .nv.callgraph             --------------------------
	.section	.nv.callgraph,"",@"SHT_CUDA_CALLGRAPH"
	.align	4
	.sectionentsize	8
	.align		4
        /*0000*/ 	.word	0x00000000
	.align		4
        /*0004*/ 	.word	0xffffffff
	.align		4
        /*0008*/ 	.word	index@(_ZN7cutlass13device_kernelINS_4gemm6kernel13GemmUniversalIN4cute5tupleIJiiiiEEENS1_10collective13CollectiveMmaINS1_34MainloopSm90TmaGmmaWarpSpecializedILi11ENS5_IJNS4_1CILi1EEESB_SB_EEENS1_35KernelTmaWarpSpecializedCooperativeEEENS5_IJNSA_ILi128EEENSA_ILi176EEENSA_ILi32EEEEEENS_10bfloat16_tENS5_IJlSB_lEEESJ_SK_NS4_8TiledMMAINS4_8MMA_AtomIJNS4_4SM904GMMA27MMA_64x16x16_F32BF16BF16_SSILNSO_5MajorE0ELSQ_0ELNSO_7ScaleInE1ELSR_1EEEEEENS4_6LayoutINS5_IJNSA_ILi2EEESB_SB_EEENS5_IJSB_NSA_ILi0EEESX_EEEEENS5_IJNS4_10UnderscoreES10_S10_EEEEENS4_13SM90_TMA_LOADENS4_14ComposedLayoutINS4_7SwizzleILi2ELi4ELi3EEENS4_18smem_ptr_flag_bitsILi16EEENSU_INS5_IJNSA_ILi8EEESH_EEENS5_IJSH_SB_EEEEEEEvNS4_8identityES13_S1D_vS1E_EENS_8epilogue10collective6detail29Sm90TmaWarpSpecializedAdapterINS1H_15DefaultEpilogueISJ_SK_SK_NS1G_6thread17LinearCombinationISJ_Li1EffLNS1L_9ScaleType4KindE0ELNS_15FloatRoundStyleE2ESJ_EENS1_15EpilogueDefaultEEEEEvvEEEEvNT_6ParamsE)
	.align		4
        /*000c*/ 	.word	index@(__assertfail)
	.align		4
        /*0010*/ 	.word	0x00000000
	.align		4
        /*0014*/ 	.word	0xfffffffe
	.align		4
        /*0018*/ 	.word	0x00000000
	.align		4
        /*001c*/ 	.word	0xfffffffd
	.align		4
        /*0020*/ 	.word	0x00000000
	.align		4
        /*0024*/ 	.word	0xfffffffc


//--------------------- .nv.constant4             --------------------------
	.section	.nv.constant4,"a",@progbits
	.align	8
	.align		8
.nv.constant4:
        /*0000*/ 	.dword	__assertfail
	.align		8
        /*0008*/ 	.dword	__unnamed_1
	.align		8
        /*0010*/ 	.dword	_ZN39_INTERNAL_1995aaa0_4_k_cu_1a60d83d_61114cuda3std3__45__cpo5beginE
	.align		8
        /*0018*/ 	.dword	_ZN39_INTERNAL_1995aaa0_4_k_cu_1a60d83d_61114cuda3std3__45__cpo3endE
	.align		8
        /*0020*/ 	.dword	_ZN39_INTERNAL_1995aaa0_4_k_cu_1a60d83d_61114cuda3std3__45__cpo6cbeginE
	.align		8
        /*0028*/ 	.dword	_ZN39_INTERNAL_1995aaa0_4_k_cu_1a60d83d_61114cuda3std3__45__cpo4cendE
	.align		8
        /*0030*/ 	.dword	_ZN39_INTERNAL_1995aaa0_4_k_cu_1a60d83d_61114cuda3std3__441_GLOBAL__N__1995aaa0_4_k_cu_1a60d83d_61116ignoreE
	.align		8
        /*0038*/ 	.dword	_ZN39_INTERNAL_1995aaa0_4_k_cu_1a60d83d_61114cuda3std3__419piecewise_constructE
	.align		8
        /*0040*/ 	.dword	_ZN39_INTERNAL_1995aaa0_4_k_cu_1a60d83d_61114cuda3std3__48in_placeE
	.align		8
        /*0048*/ 	.dword	_ZN39_INTERNAL_1995aaa0_4_k_cu_1a60d83d_61114cuda3std6ranges3__45__cpo4swapE
	.align		8
        /*0050*/ 	.dword	_ZN39_INTERNAL_1995aaa0_4_k_cu_1a60d83d_61114cuda3std6ranges3__45__cpo9iter_moveE
	.align		8
        /*0058*/ 	.dword	_ZN39_INTERNAL_1995aaa0_4_k_cu_1a60d83d_61114cute7productE
	.align		8
        /*0060*/ 	.dword	_ZN39_INTERNAL_1995aaa0_4_k_cu_1a60d83d_61114cute1_E
	.align		8
        /*0068*/ 	.dword	$str$22
	.align		8
        /*0070*/ 	.dword	$str$23


//--------------------- .text._ZN7cutlass13device_kernelINS_4gemm6kernel13GemmUniversalIN4cute5tupleIJiiiiEEENS1_10collective13CollectiveMmaINS1_34MainloopSm90TmaGmmaWarpSpecializedILi11ENS5_IJNS4_1CILi1EEESB_SB_EEENS1_35KernelTmaWarpSpecializedCooperativeEEENS5_IJNSA_ILi128EEENSA_ILi176EEENSA_ILi32EEEEEENS_10bfloat16_tENS5_IJlSB_lEEESJ_SK_NS4_8TiledMMAINS4_8MMA_AtomIJNS4_4SM904GMMA27MMA_64x16x16_F32BF16BF16_SSILNSO_5MajorE0ELSQ_0ELNSO_7ScaleInE1ELSR_1EEEEEENS4_6LayoutINS5_IJNSA_ILi2EEESB_SB_EEENS5_IJSB_NSA_ILi0EEESX_EEEEENS5_IJNS4_10UnderscoreES10_S10_EEEEENS4_13SM90_TMA_LOADENS4_14ComposedLayoutINS4_7SwizzleILi2ELi4ELi3EEENS4_18smem_ptr_flag_bitsILi16EEENSU_INS5_IJNSA_ILi8EEESH_EEENS5_IJSH_SB_EEEEEEEvNS4_8identityES13_S1D_vS1E_EENS_8epilogue10collective6detail29Sm90TmaWarpSpecializedAdapterINS1H_15DefaultEpilogueISJ_SK_SK_NS1G_6thread17LinearCombinationISJ_Li1EffLNS1L_9ScaleType4KindE0ELNS_15FloatRoundStyleE2ESJ_EENS1_15EpilogueDefaultEEEEEvvEEEEvNT_6ParamsE --------------------------
	.section	.text._ZN7cutlass13device_kernelINS_4gemm6kernel13GemmUniversalIN4cute5tupleIJiiiiEEENS1_10collective13CollectiveMmaINS1_34MainloopSm90TmaGmmaWarpSpecializedILi11ENS5_IJNS4_1CILi1EEESB_SB_EEENS1_35KernelTmaWarpSpecializedCooperativeEEENS5_IJNSA_ILi128EEENSA_ILi176EEENSA_ILi32EEEEEENS_10bfloat16_tENS5_IJlSB_lEEESJ_SK_NS4_8TiledMMAINS4_8MMA_AtomIJNS4_4SM904GMMA27MMA_64x16x16_F32BF16BF16_SSILNSO_5MajorE0ELSQ_0ELNSO_7ScaleInE1ELSR_1EEEEEENS4_6LayoutINS5_IJNSA_ILi2EEESB_SB_EEENS5_IJSB_NSA_ILi0EEESX_EEEEENS5_IJNS4_10UnderscoreES10_S10_EEEEENS4_13SM90_TMA_LOADENS4_14ComposedLayoutINS4_7SwizzleILi2ELi4ELi3EEENS4_18smem_ptr_flag_bitsILi16EEENSU_INS5_IJNSA_ILi8EEESH_EEENS5_IJSH_SB_EEEEEEEvNS4_8identityES13_S1D_vS1E_EENS_8epilogue10collective6detail29Sm90TmaWarpSpecializedAdapterINS1H_15DefaultEpilogueISJ_SK_SK_NS1G_6thread17LinearCombinationISJ_Li1EffLNS1L_9ScaleType4KindE0ELNS_15FloatRoundStyleE2ESJ_EENS1_15EpilogueDefaultEEEEEvvEEEEvNT_6ParamsE,"ax",@progbits
	.align	128
.text._ZN7cutlass13device_kernelINS_4gemm6kernel13GemmUniversalIN4cute5tupleIJiiiiEEENS1_10collective13CollectiveMmaINS1_34MainloopSm90TmaGmmaWarpSpecializedILi11ENS5_IJNS4_1CILi1EEESB_SB_EEENS1_35KernelTmaWarpSpecializedCooperativeEEENS5_IJNSA_ILi128EEENSA_ILi176EEENSA_ILi32EEEEEENS_10bfloat16_tENS5_IJlSB_lEEESJ_SK_NS4_8TiledMMAINS4_8MMA_AtomIJNS4_4SM904GMMA27MMA_64x16x16_F32BF16BF16_SSILNSO_5MajorE0ELSQ_0ELNSO_7ScaleInE1ELSR_1EEEEEENS4_6LayoutINS5_IJNSA_ILi2EEESB_SB_EEENS5_IJSB_NSA_ILi0EEESX_EEEEENS5_IJNS4_10UnderscoreES10_S10_EEEEENS4_13SM90_TMA_LOADENS4_14ComposedLayoutINS4_7SwizzleILi2ELi4ELi3EEENS4_18smem_ptr_flag_bitsILi16EEENSU_INS5_IJNSA_ILi8EEESH_EEENS5_IJSH_SB_EEEEEEEvNS4_8identityES13_S1D_vS1E_EENS_8epilogue10collective6detail29Sm90TmaWarpSpecializedAdapterINS1H_15DefaultEpilogueISJ_SK_SK_NS1G_6thread17LinearCombinationISJ_Li1EffLNS1L_9ScaleType4KindE0ELNS_15FloatRoundStyleE2ESJ_EENS1_15EpilogueDefaultEEEEEvvEEEEvNT_6ParamsE:
        .type           _ZN7cutlass13device_kernelINS_4gemm6kernel13GemmUniversalIN4cute5tupleIJiiiiEEENS1_10collective13CollectiveMmaINS1_34MainloopSm90TmaGmmaWarpSpecializedILi11ENS5_IJNS4_1CILi1EEESB_SB_EEENS1_35KernelTmaWarpSpecializedCooperativeEEENS5_IJNSA_ILi128EEENSA_ILi176EEENSA_ILi32EEEEEENS_10bfloat16_tENS5_IJlSB_lEEESJ_SK_NS4_8TiledMMAINS4_8MMA_AtomIJNS4_4SM904GMMA27MMA_64x16x16_F32BF16BF16_SSILNSO_5MajorE0ELSQ_0ELNSO_7ScaleInE1ELSR_1EEEEEENS4_6LayoutINS5_IJNSA_ILi2EEESB_SB_EEENS5_IJSB_NSA_ILi0EEESX_EEEEENS5_IJNS4_10UnderscoreES10_S10_EEEEENS4_13SM90_TMA_LOADENS4_14ComposedLayoutINS4_7SwizzleILi2ELi4ELi3EEENS4_18smem_ptr_flag_bitsILi16EEENSU_INS5_IJNSA_ILi8EEESH_EEENS5_IJSH_SB_EEEEEEEvNS4_8identityES13_S1D_vS1E_EENS_8epilogue10collective6detail29Sm90TmaWarpSpecializedAdapterINS1H_15DefaultEpilogueISJ_SK_SK_NS1G_6thread17LinearCombinationISJ_Li1EffLNS1L_9ScaleType4KindE0ELNS_15FloatRoundStyleE2ESJ_EENS1_15EpilogueDefaultEEEEEvvEEEEvNT_6ParamsE,@function
        .size           _ZN7cutlass13device_kernelINS_4gemm6kernel13GemmUniversalIN4cute5tupleIJiiiiEEENS1_10collective13CollectiveMmaINS1_34MainloopSm90TmaGmmaWarpSpecializedILi11ENS5_IJNS4_1CILi1EEESB_SB_EEENS1_35KernelTmaWarpSpecializedCooperativeEEENS5_IJNSA_ILi128EEENSA_ILi176EEENSA_ILi32EEEEEENS_10bfloat16_tENS5_IJlSB_lEEESJ_SK_NS4_8TiledMMAINS4_8MMA_AtomIJNS4_4SM904GMMA27MMA_64x16x16_F32BF16BF16_SSILNSO_5MajorE0ELSQ_0ELNSO_7ScaleInE1ELSR_1EEEEEENS4_6LayoutINS5_IJNSA_ILi2EEESB_SB_EEENS5_IJSB_NSA_ILi0EEESX_EEEEENS5_IJNS4_10UnderscoreES10_S10_EEEEENS4_13SM90_TMA_LOADENS4_14ComposedLayoutINS4_7SwizzleILi2ELi4ELi3EEENS4_18smem_ptr_flag_bitsILi16EEENSU_INS5_IJNSA_ILi8EEESH_EEENS5_IJSH_SB_EEEEEEEvNS4_8identityES13_S1D_vS1E_EENS_8epilogue10collective6detail29Sm90TmaWarpSpecializedAdapterINS1H_15DefaultEpilogueISJ_SK_SK_NS1G_6thread17LinearCombinationISJ_Li1EffLNS1L_9ScaleType4KindE0ELNS_15FloatRoundStyleE2ESJ_EENS1_15EpilogueDefaultEEEEEvvEEEEvNT_6ParamsE,(.L_x_257 - _ZN7cutlass13device_kernelINS_4gemm6kernel13GemmUniversalIN4cute5tupleIJiiiiEEENS1_10collective13CollectiveMmaINS1_34MainloopSm90TmaGmmaWarpSpecializedILi11ENS5_IJNS4_1CILi1EEESB_SB_EEENS1_35KernelTmaWarpSpecializedCooperativeEEENS5_IJNSA_ILi128EEENSA_ILi176EEENSA_ILi32EEEEEENS_10bfloat16_tENS5_IJlSB_lEEESJ_SK_NS4_8TiledMMAINS4_8MMA_AtomIJNS4_4SM904GMMA27MMA_64x16x16_F32BF16BF16_SSILNSO_5MajorE0ELSQ_0ELNSO_7ScaleInE1ELSR_1EEEEEENS4_6LayoutINS5_IJNSA_ILi2EEESB_SB_EEENS5_IJSB_NSA_ILi0EEESX_EEEEENS5_IJNS4_10UnderscoreES10_S10_EEEEENS4_13SM90_TMA_LOADENS4_14ComposedLayoutINS4_7SwizzleILi2ELi4ELi3EEENS4_18smem_ptr_flag_bitsILi16EEENSU_INS5_IJNSA_ILi8EEESH_EEENS5_IJSH_SB_EEEEEEEvNS4_8identityES13_S1D_vS1E_EENS_8epilogue10collective6detail29Sm90TmaWarpSpecializedAdapterINS1H_15DefaultEpilogueISJ_SK_SK_NS1G_6thread17LinearCombinationISJ_Li1EffLNS1L_9ScaleType4KindE0ELNS_15FloatRoundStyleE2ESJ_EENS1_15EpilogueDefaultEEEEEvvEEEEvNT_6ParamsE)
        .other          _ZN7cutlass13device_kernelINS_4gemm6kernel13GemmUniversalIN4cute5tupleIJiiiiEEENS1_10collective13CollectiveMmaINS1_34MainloopSm90TmaGmmaWarpSpecializedILi11ENS5_IJNS4_1CILi1EEESB_SB_EEENS1_35KernelTmaWarpSpecializedCooperativeEEENS5_IJNSA_ILi128EEENSA_ILi176EEENSA_ILi32EEEEEENS_10bfloat16_tENS5_IJlSB_lEEESJ_SK_NS4_8TiledMMAINS4_8MMA_AtomIJNS4_4SM904GMMA27MMA_64x16x16_F32BF16BF16_SSILNSO_5MajorE0ELSQ_0ELNSO_7ScaleInE1ELSR_1EEEEEENS4_6LayoutINS5_IJNSA_ILi2EEESB_SB_EEENS5_IJSB_NSA_ILi0EEESX_EEEEENS5_IJNS4_10UnderscoreES10_S10_EEEEENS4_13SM90_TMA_LOADENS4_14ComposedLayoutINS4_7SwizzleILi2ELi4ELi3EEENS4_18smem_ptr_flag_bitsILi16EEENSU_INS5_IJNSA_ILi8EEESH_EEENS5_IJSH_SB_EEEEEEEvNS4_8identityES13_S1D_vS1E_EENS_8epilogue10collective6detail29Sm90TmaWarpSpecializedAdapterINS1H_15DefaultEpilogueISJ_SK_SK_NS1G_6thread17LinearCombinationISJ_Li1EffLNS1L_9ScaleType4KindE0ELNS_15FloatRoundStyleE2ESJ_EENS1_15EpilogueDefaultEEEEEvvEEEEvNT_6ParamsE,@"STO_CUDA_ENTRY STV_DEFAULT"
_ZN7cutlass13device_kernelINS_4gemm6kernel13GemmUniversalIN4cute5tupleIJiiiiEEENS1_10collective13CollectiveMmaINS1_34MainloopSm90TmaGmmaWarpSpecializedILi11ENS5_IJNS4_1CILi1EEESB_SB_EEENS1_35KernelTmaWarpSpecializedCooperativeEEENS5_IJNSA_ILi128EEENSA_ILi176EEENSA_ILi32EEEEEENS_10bfloat16_tENS5_IJlSB_lEEESJ_SK_NS4_8TiledMMAINS4_8MMA_AtomIJNS4_4SM904GMMA27MMA_64x16x16_F32BF16BF16_SSILNSO_5MajorE0ELSQ_0ELNSO_7ScaleInE1ELSR_1EEEEEENS4_6LayoutINS5_IJNSA_ILi2EEESB_SB_EEENS5_IJSB_NSA_ILi0EEESX_EEEEENS5_IJNS4_10UnderscoreES10_S10_EEEEENS4_13SM90_TMA_LOADENS4_14ComposedLayoutINS4_7SwizzleILi2ELi4ELi3EEENS4_18smem_ptr_flag_bitsILi16EEENSU_INS5_IJNSA_ILi8EEESH_EEENS5_IJSH_SB_EEEEEEEvNS4_8identityES13_S1D_vS1E_EENS_8epilogue10collective6detail29Sm90TmaWarpSpecializedAdapterINS1H_15DefaultEpilogueISJ_SK_SK_NS1G_6thread17LinearCombinationISJ_Li1EffLNS1L_9ScaleType4KindE0ELNS_15FloatRoundStyleE2ESJ_EENS1_15EpilogueDefaultEEEEEvvEEEEvNT_6ParamsE:
[----:B------:R-:W0:Y:S01]  /*0000*/  LDC R1, c[0x0][0x28] ;  /* 0x00000a00ff017b82 */ /* 0x000e220000000800 */
[----:B------:R-:W1:Y:S01]  /*0010*/  S2R R18, SR_TID.X ;  /* 0x0000000000127919 */ /* 0x000e620000002100 */
[----:B------:R-:W-:Y:S01]  /*0020*/  ELECT P0, URZ, PT ;  /* 0x00000000003f782f */ /* 0x000fe20003800000 */
[----:B------:R-:W-:Y:S01]  /*0030*/  BSSY B0, `(.L_x_0) ;  /* 0x000000f000007945 */ /* 0x000fe20003800000 */
[--C-:B-1----:R-:W-:Y:S02]  /*0040*/  SHF.R.U32.HI R0, RZ, 0x5, R18.reuse ;  /* 0x00000005ff007819 */ /* 0x102fe40000011612 */
[----:B------:R-:W-:-:S03]  /*0050*/  SHF.R.U32.HI R22, RZ, 0x7, R18 ;  /* 0x00000007ff167819 */ /* 0x000fc60000011612 */
[----:B------:R-:W1:Y:S04]  /*0060*/  SHFL.IDX PT, R5, R0, RZ, 0x1f ;  /* 0x00001fff00057589 */ /* 0x000e6800000e0000 */
[----:B------:R2:W3:Y:S01]  /*0070*/  SHFL.IDX PT, R8, R22, RZ, 0x1f ;  /* 0x00001fff16087589 */ /* 0x0004e200000e0000 */
[----:B-1----:R-:W-:-:S13]  /*0080*/  ISETP.NE.OR P0, PT, R5, RZ, !P0 ;  /* 0x000000ff0500720c */ /* 0x002fda0004705670 */
[----:B0-23--:R-:W-:Y:S05]  /*0090*/  @P0 BRA `(.L_x_1) ;  /* 0x0000000000200947 */ /* 0x00dfea0003800000 */
[----:B------:R-:W-:Y:S02]  /*00a0*/  ULDC.64 UR4, c[0x0][0x198] ;  /* 0x0000660000047ab9 */ /* 0x000fe40000000a00 */
[----:B------:R-:W-:Y:S02]  /*00b0*/  UIADD3 UR6, UP0, UR4, 0xf0, URZ ;  /* 0x000000f004067890 */ /* 0x000fe4000ff1e03f */
[----:B------:R-:W-:Y:S02]  /*00c0*/  UIADD3 UR4, UP1, UR4, 0x1f0, URZ ;  /* 0x000001f004047890 */ /* 0x000fe4000ff3e03f */
[----:B------:R-:W-:Y:S02]  /*00d0*/  UIADD3.X UR7, URZ, UR5, URZ, UP0, !UPT ;  /* 0x000000053f077290 */ /* 0x000fe400087fe43f */
[----:B------:R-:W-:-:S07]  /*00e0*/  UIADD3.X UR5, URZ, UR5, URZ, UP1, !UPT ;  /* 0x000000053f057290 */ /* 0x000fce0008ffe43f */
[----:B------:R0:W-:Y:S02]  /*00f0*/  UTMACCTL.PF [UR6] ;  /* 0x00000000060079b9 */ /* 0x0001e40008040000 */
[----:B------:R0:W-:Y:S02]  /*0100*/  UTMACCTL.PF [UR4] ;  /* 0x00000000040079b9 */ /* 0x0001e40008040000 */
[----:B0-----:R-:W-:Y:S01]  /*0110*/  NOP ;  /* 0x0000000000007918 */ /* 0x001fe20000000000 */
.L_x_1:
[----:B------:R-:W-:Y:S05]  /*0120*/  BSYNC B0 ;  /* 0x0000000000007941 */ /* 0x000fea0003800000 */
.L_x_0:
[----:B------:R-:W0:Y:S02]  /*0130*/  SHFL.IDX PT, R2, R0, RZ, 0x1f ;  /* 0x00001fff00027589 */ /* 0x000e2400000e0000 */
[----:B0-----:R-:W-:-:S13]  /*0140*/  ISETP.NE.AND P0, PT, R2, RZ, PT ;  /* 0x000000ff0200720c */ /* 0x001fda0003f05270 */
[----:B------:R-:W-:Y:S05]  /*0150*/  @P0 BRA `(.L_x_2) ;  /* 0x00000000009c0947 */ /* 0x000fea0003800000 */
[----:B------:R-:W-:Y:S01]  /*0160*/  ELECT P0, URZ, PT ;  /* 0x00000000003f782f */ /* 0x000fe20003800000 */
[----:B------:R-:W-:-:S12]  /*0170*/  BSSY B0, `(.L_x_2) ;  /* 0x0000025000007945 */ /* 0x000fd80003800000 */
[----:B------:R-:W-:Y:S05]  /*0180*/  @!P0 BRA `(.L_x_3) ;  /* 0x00000000008c8947 */ /* 0x000fea0003800000 */
[----:B------:R-:W0:Y:S01]  /*0190*/  S2UR UR8, SR_CgaCtaId ;  /* 0x00000000000879c3 */ /* 0x000e220000008800 */
[----:B------:R-:W-:Y:S01]  /*01a0*/  UMOV UR4, 0x400 ;  /* 0x0000040000047882 */ /* 0x000fe20000000000 */
[----:B------:R-:W-:Y:S01]  /*01b0*/  UMOV UR5, 0x1 ;  /* 0x0000000100057882 */ /* 0x000fe20000000000 */
[----:B------:R-:W-:Y:S02]  /*01c0*/  UMOV UR6, 0x100 ;  /* 0x0000010000067882 */ /* 0x000fe40000000000 */
[----:B------:R-:W-:-:S04]  /*01d0*/  UIADD3 UR6, -UR6, 0x100000, URZ ;  /* 0x0010000006067890 */ /* 0x000fc8000fffe13f */
[----:B------:R-:W-:Y:S02]  /*01e0*/  USHF.L.U32 UR7, UR6, 0xb, URZ ;  /* 0x0000000b06077899 */ /* 0x000fe4000800063f */
[----:B------:R-:W-:Y:S02]  /*01f0*/  USHF.L.U32 UR6, UR6, 0x1, URZ ;  /* 0x0000000106067899 */ /* 0x000fe4000800063f */
[----:B0-----:R-:W-:Y:S02]  /*0200*/  ULEA UR8, UR8, UR4, 0x18 ;  /* 0x0000000408087291 */ /* 0x001fe4000f8ec03f */
[----:B------:R-:W-:-:S04]  /*0210*/  UIADD3 UR4, -UR5, 0x100000, URZ ;  /* 0x0010000005047890 */ /* 0x000fc8000fffe13f */
[----:B------:R-:W-:Y:S02]  /*0220*/  USHF.L.U32 UR5, UR4, 0xb, URZ ;  /* 0x0000000b04057899 */ /* 0x000fe4000800063f */
[----:B------:R-:W-:Y:S01]  /*0230*/  USHF.L.U32 UR4, UR4, 0x1, URZ ;  /* 0x0000000104047899 */ /* 0x000fe2000800063f */
[----:B------:R-:W0:Y:S11]  /*0240*/  FENCE.VIEW.ASYNC.S ;  /* 0x00000000000073c6 */ /* 0x000e360000000000 */
[----:B0-----:R0:W1:Y:S01]  /*0250*/  SYNCS.EXCH.64 URZ, [UR8], UR4 ;  /* 0x00000004083f75b2 */ /* 0x0010620008000100 */
[----:B------:R0:W2:Y:S01]  /*0260*/  SYNCS.EXCH.64 URZ, [UR8+0x58], UR6 ;  /* 0x00005806083f75b2 */ /* 0x0000a20008000100 */
[----:B------:R0:W3:Y:S01]  /*0270*/  SYNCS.EXCH.64 URZ, [UR8+0x8], UR4 ;  /* 0x00000804083f75b2 */ /* 0x0000e20008000100 */
[----:B------:R0:W4:Y:S01]  /*0280*/  SYNCS.EXCH.64 URZ, [UR8+0x60], UR6 ;  /* 0x00006006083f75b2 */ /* 0x0001220008000100 */
[----:B------:R0:W0:Y:S01]  /*0290*/  SYNCS.EXCH.64 URZ, [UR8+0x10], UR4 ;  /* 0x00001004083f75b2 */ /* 0x0000220008000100 */
        /* <DEDUP_REMOVED lines=17> */
[----:B------:R-:W-:Y:S01]  /*03b0*/  NOP ;  /* 0x0000000000007918 */ /* 0x000fe20000000000 */
.L_x_3:
[----:B0-----:R-:W-:Y:S05]  /*03c0*/  BSYNC B0 ;  /* 0x0000000000007941 */ /* 0x001fea0003800000 */
.L_x_2:
[----:B------:R-:W0:Y:S01]  /*03d0*/  SHFL.IDX PT, R0, R0, RZ, 0x1f ;  /* 0x00001fff00007589 */ /* 0x000e2200000e0000 */
[----:B------:R-:W-:Y:S01]  /*03e0*/  ELECT P0, URZ, PT ;  /* 0x00000000003f782f */ /* 0x000fe20003800000 */
[----:B------:R-:W5:Y:S01]  /*03f0*/  LDC R2, c[0x0][0x65c] ;  /* 0x00019700ff027b82 */ /* 0x000f620000000800 */
[----:B------:R-:W-:Y:S01]  /*0400*/  SHF.R.S32.HI R6, RZ, 0x1f, R5 ;  /* 0x0000001fff067819 */ /* 0x000fe20000011405 */
[----:B------:R-:W1:Y:S01]  /*0410*/  S2R R3, SR_CTAID.Y ;  /* 0x0000000000037919 */ /* 0x000e620000002600 */
[----:B------:R-:W-:Y:S01]  /*0420*/  UMOV UR4, 0x20 ;  /* 0x0000002000047882 */ /* 0x000fe20000000000 */
[----:B------:R-:W-:Y:S01]  /*0430*/  ISETP.NE.AND P2, PT, R8, RZ, PT ;  /* 0x000000ff0800720c */ /* 0x000fe20003f45270 */
[----:B------:R-:W-:Y:S01]  /*0440*/  NOP ;  /* 0x0000000000007918 */ /* 0x000fe20000000000 */
[----:B------:R-:W2:Y:S01]  /*0450*/  S2R R4, SR_CTAID.X ;  /* 0x0000000000047919 */ /* 0x000ea20000002500 */
[----:B------:R-:W-:Y:S01]  /*0460*/  LEA.HI R6, R6, R5, RZ, 0x2 ;  /* 0x0000000506067211 */ /* 0x000fe200078f10ff */
[----:B------:R-:W-:Y:S01]  /*0470*/  NOP ;  /* 0x0000000000007918 */ /* 0x000fe20000000000 */
[----:B0-----:R-:W-:-:S02]  /*0480*/  ISETP.NE.OR P0, PT, R0, RZ, !P0 ;  /* 0x000000ff0000720c */ /* 0x001fc40004705670 */
[----:B-----5:R-:W-:-:S04]  /*0490*/  ISETP.NE.AND P3, PT, R2, 0x1, PT ;  /* 0x000000010200780c */ /* 0x020fc80003f65270 */
[----:B------:R-:W-:Y:S02]  /*04a0*/  P2R R0, PR, RZ, 0x8 ;  /* 0x00000008ff007803 */ /* 0x000fe40000000000 */
[----:B------:R-:W-:-:S05]  /*04b0*/  LOP3.LUT R0, R6, 0xfffffffc, RZ, 0xc0, !PT ;  /* 0xfffffffc06007812 */ /* 0x000fca00078ec0ff */
[----:B------:R-:W-:Y:S01]  /*04c0*/  VOTEU.ALL UP0, P0 ;  /* 0x00000000003f7886 */ /* 0x000fe20000000000 */
[----:B------:R-:W-:Y:S01]  /*04d0*/  IMAD.IADD R0, R5, 0x1, -R0 ;  /* 0x0000000105007824 */ /* 0x000fe200078e0a00 */
[----:B------:R-:W2:Y:S01]  /*04e0*/  @P3 LDC R17, c[0x0][0x10] ;  /* 0x00000400ff113b82 */ /* 0x000ea20000000800 */
[----:B------:R-:W-:Y:S01]  /*04f0*/  VOTEU.ALL UP1, P0 ;  /* 0x00000000003f7886 */ /* 0x000fe20000020000 */
[----:B-1----:R-:W-:Y:S01]  /*0500*/  @P3 IMAD.MOV.U32 R6, RZ, RZ, R3 ;  /* 0x000000ffff063224 */ /* 0x002fe200078e0003 */
[----:B------:R-:W-:Y:S01]  /*0510*/  @!UP0 UMOV UR6, 0x400 ;  /* 0x0000040000068882 */ /* 0x000fe20000000000 */
[----:B------:R-:W-:-:S04]  /*0520*/  @!UP0 UIADD3 UR4, -UR4, 0x100000, URZ ;  /* 0x0010000004048890 */ /* 0x000fc8000fffe13f */
[----:B------:R-:W-:Y:S02]  /*0530*/  @!UP0 USHF.L.U32 UR5, UR4, 0xb, URZ ;  /* 0x0000000b04058899 */ /* 0x000fe4000800063f */
[----:B------:R-:W-:Y:S01]  /*0540*/  @!UP0 USHF.L.U32 UR4, UR4, 0x1, URZ ;  /* 0x0000000104048899 */ /* 0x000fe2000800063f */
[----:B------:R-:W-:Y:S02]  /*0550*/  @P3 IMAD.MOV.U32 R7, RZ, RZ, RZ ;  /* 0x000000ffff073224 */ /* 0x000fe400078e00ff */
[----:B------:R-:W-:Y:S01]  /*0560*/  IMAD.MOV.U32 R5, RZ, RZ, RZ ;  /* 0x000000ffff057224 */ /* 0x000fe200078e00ff */
[----:B------:R-:W0:Y:S01]  /*0570*/  @!UP0 S2UR UR7, SR_CgaCtaId ;  /* 0x00000000000789c3 */ /* 0x000e220000008800 */
[----:B------:R-:W-:-:S07]  /*0580*/  @P3 IMAD.MOV.U32 R11, RZ, RZ, RZ ;  /* 0x000000ffff0b3224 */ /* 0x000fce00078e00ff */
[----:B------:R-:W1:Y:S01]  /*0590*/  @!P3 LDC R9, c[0x0][0xc] ;  /* 0x00000300ff09bb82 */ /* 0x000e620000000800 */
[----:B--2---:R-:W-:-:S04]  /*05a0*/  @P3 IMAD.WIDE.U32 R16, R4, R17, R6 ;  /* 0x0000001104103225 */ /* 0x004fc800078e0006 */
[----:B------:R-:W-:Y:S01]  /*05b0*/  @P3 IMAD.IADD R17, R17, 0x1, R11 ;  /* 0x0000000111113824 */ /* 0x000fe200078e020b */
[----:B0-----:R-:W-:Y:S01]  /*05c0*/  @!UP0 ULEA UR6, UR7, UR6, 0x18 ;  /* 0x0000000607068291 */ /* 0x001fe2000f8ec03f */
[----:B------:R-:W-:Y:S01]  /*05d0*/  VOTEU.ALL UP0, P0 ;  /* 0x00000000003f7886 */ /* 0x000fe20000000000 */
[----:B------:R-:W-:-:S04]  /*05e0*/  ISETP.NE.AND P0, PT, R0, 0x3, PT ;  /* 0x000000030000780c */ /* 0x000fc80003f05270 */
[----:B------:R-:W-:Y:S01]  /*05f0*/  ISETP.EQ.OR P0, PT, R0, RZ, !P0 ;  /* 0x000000ff0000720c */ /* 0x000fe20004702670 */
[----:B-1----:R-:W-:-:S03]  /*0600*/  @!P3 IMAD.WIDE.U32 R6, R9, R3, R4 ;  /* 0x000000030906b225 */ /* 0x002fc600078e0004 */
[C---:B------:R-:W-:Y:S01]  /*0610*/  ISETP.EQ.AND P0, PT, R8.reuse, RZ, P0 ;  /* 0x000000ff0800720c */ /* 0x040fe20000702270 */
[----:B------:R-:W-:Y:S01]  /*0620*/  VIADD R8, R8, 0xffffffff ;  /* 0xffffffff08087836 */ /* 0x000fe20000000000 */
[----:B------:R-:W0:Y:S02]  /*0630*/  FENCE.VIEW.ASYNC.S ;  /* 0x00000000000073c6 */ /* 0x000e240000000000 */
[----:B0-----:R0:W3:Y:S01]  /*0640*/  @!UP0 SYNCS.EXCH.64 URZ, [UR6+0xc0], UR4 ;  /* 0x0000c004063f85b2 */ /* 0x0010e20008000100 */
[----:B------:R-:W-:Y:S01]  /*0650*/  @!P3 IMAD.MOV.U32 R16, RZ, RZ, R6 ;  /* 0x000000ffff10b224 */ /* 0x000fe200078e0006 */
[----:B------:R-:W-:Y:S01]  /*0660*/  SEL R19, RZ, 0x1, !P0 ;  /* 0x00000001ff137807 */ /* 0x000fe20004000000 */
[----:B------:R-:W-:Y:S01]  /*0670*/  @!P3 IMAD.MOV.U32 R17, RZ, RZ, R7 ;  /* 0x000000ffff11b224 */ /* 0x000fe200078e0007 */
[----:B------:R-:W-:-:S04]  /*0680*/  ISETP.GE.U32.AND P1, PT, R8, 0x2, PT ;  /* 0x000000020800780c */ /* 0x000fc80003f26070 */
[----:B------:R-:W-:Y:S01]  /*0690*/  SEL R19, R19, 0x2, P1 ;  /* 0x0000000213137807 */ /* 0x000fe20000800000 */
[----:B------:R0:W3:Y:S01]  /*06a0*/  @!UP1 SYNCS.EXCH.64 URZ, [UR6+0xc8], UR4 ;  /* 0x0000c804063f95b2 */ /* 0x0000e20008000100 */
[----:B------:R-:W-:Y:S01]  /*06b0*/  NOP ;  /* 0x0000000000007918 */ /* 0x000fe20000000000 */
[----:B---34-:R-:W-:Y:S06]  /*06c0*/  BAR.SYNC.DEFER_BLOCKING 0x0 ;  /* 0x0000000000007b1d */ /* 0x018fec0000010000 */
[----:B------:R-:W-:Y:S05]  /*06d0*/  @!P2 BRA `(.L_x_4) ;  /* 0x0000008400aca947 */ /* 0x000fea0003800000 */
[----:B------:R-:W-:-:S13]  /*06e0*/  ISETP.GT.U32.AND P0, PT, R8, 0x1, PT ;  /* 0x000000010800780c */ /* 0x000fda0003f04070 */
[----:B0-----:R-:W-:Y:S05]  /*06f0*/  @P0 EXIT ;  /* 0x000000000000094d */ /* 0x001fea0003800000 */
[----:B------:R-:W-:Y:S01]  /*0700*/  ULDC.64 UR4, c[0x0][0x650] ;  /* 0x0001940000047ab9 */ /* 0x000fe20000000a00 */
[----:B------:R-:W-:Y:S01]  /*0710*/  PRMT R0, RZ, 0x7610, R0 ;  /* 0x00007610ff007816 */ /* 0x000fe20000000000 */
[----:B------:R-:W-:Y:S01]  /*0720*/  IMAD.MOV.U32 R114, RZ, RZ, -0x1 ;  /* 0xffffffffff727424 */ /* 0x000fe200078e00ff */
[----:B------:R-:W-:Y:S01]  /*0730*/  ISETP.GE.U32.AND P0, PT, R16, UR4, PT ;  /* 0x0000000410007c0c */ /* 0x000fe2000bf06070 */
[----:B------:R-:W-:Y:S02]  /*0740*/  IMAD.MOV.U32 R115, RZ, RZ, -0x1 ;  /* 0xffffffffff737424 */ /* 0x000fe400078e00ff */
[----:B------:R-:W-:Y:S01]  /*0750*/  IMAD.MOV.U32 R23, RZ, RZ, -0x1 ;  /* 0xffffffffff177424 */ /* 0x000fe200078e00ff */
[----:B------:R-:W-:-:S13]  /*0760*/  ISETP.GE.U32.AND.EX P0, PT, R17, UR5, PT, P0 ;  /* 0x0000000511007c0c */ /* 0x000fda000bf06100 */
[----:B------:R-:W-:Y:S05]  /*0770*/  @P0 BRA `(.L_x_5) ;  /* 0x0000000400540947 */ /* 0x000fea0003800000 */
[----:B------:R-:W0:Y:S01]  /*0780*/  LDC.64 R14, c[0x0][0x628] ;  /* 0x00018a00ff0e7b82 */ /* 0x000e220000000a00 */
[----:B------:R-:W-:Y:S02]  /*0790*/  IMAD.MOV.U32 R6, RZ, RZ, R16 ;  /* 0x000000ffff067224 */ /* 0x000fe400078e0010 */
[----:B------:R-:W-:-:S05]  /*07a0*/  IMAD.MOV.U32 R7, RZ, RZ, R17 ;  /* 0x000000ffff077224 */ /* 0x000fca00078e0011 */
[----:B------:R-:W1:Y:S08]  /*07b0*/  LDC R0, c[0x0][0x630] ;  /* 0x00018c00ff007b82 */ /* 0x000e700000000800 */
[----:B------:R-:W2:Y:S01]  /*07c0*/  LDC.64 R20, c[0x0][0x620] ;  /* 0x00018800ff147b82 */ /* 0x000ea20000000a00 */
[----:B0-----:R-:W-:-:S04]  /*07d0*/  ISETP.NE.U32.AND P0, PT, R14, RZ, PT ;  /* 0x000000ff0e00720c */ /* 0x001fc80003f05070 */
[----:B------:R-:W-:-:S13]  /*07e0*/  ISETP.NE.AND.EX P0, PT, R15, RZ, PT, P0 ;  /* 0x000000ff0f00720c */ /* 0x000fda0003f05300 */
[----:B-12---:R-:W-:Y:S05]  /*07f0*/  @!P0 BRA `(.L_x_6) ;  /* 0x0000000000288947 */ /* 0x006fea0003800000 */
[----:B------:R-:W0:Y:S02]  /*0800*/  LDC R11, c[0x0][0x634] ;  /* 0x00018d00ff0b7b82 */ /* 0x000e240000000800 */
[----:B0-----:R-:W-:-:S05]  /*0810*/  IADD3 R11, P0, R16, R11, RZ ;  /* 0x0000000b100b7210 */ /* 0x001fca0007f1e0ff */
[----:B------:R-:W-:-:S04]  /*0820*/  IMAD.X R13, RZ, RZ, R17, P0 ;  /* 0x000000ffff0d7224 */ /* 0x000fc800000e0611 */
[----:B------:R-:W-:-:S04]  /*0830*/  IMAD.WIDE.U32 R6, R13, R14, RZ ;  /* 0x0000000e0d067225 */ /* 0x000fc800078e00ff */
[----:B------:R-:W-:-:S04]  /*0840*/  IMAD.WIDE.U32 R8, P0, R11, R15, R6 ;  /* 0x0000000f0b087225 */ /* 0x000fc80007800006 */
[----:B------:R-:W-:-:S04]  /*0850*/  IMAD.WIDE.U32 R6, R11, R14, RZ ;  /* 0x0000000e0b067225 */ /* 0x000fc800078e00ff */
[----:B------:R-:W-:Y:S01]  /*0860*/  IMAD.X R11, RZ, RZ, RZ, P0 ;  /* 0x000000ffff0b7224 */ /* 0x000fe200000e06ff */
[----:B------:R-:W-:Y:S01]  /*0870*/  IADD3 RZ, P0, R7, R8, RZ ;  /* 0x0000000807ff7210 */ /* 0x000fe20007f1e0ff */
[----:B------:R-:W-:-:S04]  /*0880*/  IMAD.MOV.U32 R10, RZ, RZ, R9 ;  /* 0x000000ffff0a7224 */ /* 0x000fc800078e0009 */
[----:B------:R-:W-:-:S08]  /*0890*/  IMAD.WIDE.U32.X R6, R13, R15, R10, P0 ;  /* 0x0000000f0d067225 */ /* 0x000fd000000e040a */
.L_x_6:
[-CC-:B------:R-:W-:Y:S01]  /*08a0*/  SHF.R.U64 R23, R6, R0.reuse, R7.reuse ;  /* 0x0000000006177219 */ /* 0x180fe20000001207 */
[----:B------:R-:W0:Y:S01]  /*08b0*/  LDC R10, c[0x0][0x618] ;  /* 0x00018600ff0a7b82 */ /* 0x000e220000000800 */
[----:B------:R-:W-:Y:S01]  /*08c0*/  SHF.R.U32.HI R5, RZ, R0, R7 ;  /* 0x00000000ff057219 */ /* 0x000fe20000011607 */
[----:B------:R-:W-:Y:S01]  /*08d0*/  ULDC UR4, c[0x0][0x150] ;  /* 0x0000540000047ab9 */ /* 0x000fe20000000800 */
[----:B------:R-:W-:Y:S02]  /*08e0*/  IADD3 R9, P0, RZ, -R23, RZ ;  /* 0x80000017ff097210 */ /* 0x000fe40007f1e0ff */
[----:B------:R-:W-:-:S03]  /*08f0*/  I2FP.F32.U32 R0, R4 ;  /* 0x0000000400007245 */ /* 0x000fc60000201000 */
[----:B------:R-:W1:Y:S01]  /*0900*/  LDC.64 R28, c[0x0][0x640] ;  /* 0x00019000ff1c7b82 */ /* 0x000e620000000a00 */
[----:B------:R-:W-:Y:S02]  /*0910*/  IMAD.X R11, RZ, RZ, ~R5, P0 ;  /* 0x000000ffff0b7224 */ /* 0x000fe400000e0e05 */
[----:B------:R-:W-:Y:S01]  /*0920*/  FMUL R0, R0, UR4 ;  /* 0x0000000400007c20 */ /* 0x000fe20008400000 */
[----:B------:R-:W-:Y:S01]  /*0930*/  IMAD.WIDE.U32 R6, R9, R20, R16 ;  /* 0x0000001409067225 */ /* 0x000fe200078e0010 */
[----:B------:R-:W-:-:S03]  /*0940*/  ULDC UR4, c[0x0][0x154] ;  /* 0x0000550000047ab9 */ /* 0x000fc60000000800 */
[----:B------:R-:W-:Y:S01]  /*0950*/  IMAD R8, R11, R20, RZ ;  /* 0x000000140b087224 */ /* 0x000fe200078e02ff */
[----:B------:R-:W2:Y:S01]  /*0960*/  LDC R5, c[0x0][0x144] ;  /* 0x00005100ff057b82 */ /* 0x000ea20000000800 */
[----:B------:R-:W3:Y:S02]  /*0970*/  F2I.U32.TRUNC.NTZ R0, R0 ;  /* 0x0000000000007305 */ /* 0x000ee4000020f000 */
[----:B------:R-:W-:-:S04]  /*0980*/  IMAD R9, R9, R21, R8 ;  /* 0x0000001509097224 */ /* 0x000fc800078e0208 */
[----:B------:R-:W-:Y:S01]  /*0990*/  IMAD.IADD R7, R7, 0x1, R9 ;  /* 0x0000000107077824 */ /* 0x000fe200078e0209 */
[----:B------:R-:W4:Y:S01]  /*09a0*/  LDC R12, c[0x0][0x608] ;  /* 0x00018200ff0c7b82 */ /* 0x000f220000000800 */
[----:B------:R-:W-:-:S03]  /*09b0*/  IMAD.MOV.U32 R9, RZ, RZ, -0x1 ;  /* 0xffffffffff097424 */ /* 0x000fc600078e00ff */
[-CC-:B0-----:R-:W-:Y:S02]  /*09c0*/  SHF.R.U64 R20, R6, R10.reuse, R7.reuse ;  /* 0x0000000a06147219 */ /* 0x181fe40000001207 */
[----:B------:R-:W-:Y:S02]  /*09d0*/  I2FP.F32.U32 R6, R3 ;  /* 0x0000000300067245 */ /* 0x000fe40000201000 */
[----:B------:R-:W0:Y:S01]  /*09e0*/  LDC R26, c[0x0][0x658] ;  /* 0x00019600ff1a7b82 */ /* 0x000e220000000800 */
[----:B-1----:R-:W-:Y:S01]  /*09f0*/  ISETP.NE.U32.AND P0, PT, R28, RZ, PT ;  /* 0x000000ff1c00720c */ /* 0x002fe20003f05070 */
[----:B---3--:R-:W-:Y:S01]  /*0a00*/  IMAD.MOV R8, RZ, RZ, -R0 ;  /* 0x000000ffff087224 */ /* 0x008fe200078e0a00 */
[----:B------:R-:W-:Y:S01]  /*0a10*/  SHF.R.U32.HI R7, RZ, R10, R7 ;  /* 0x0000000aff077219 */ /* 0x000fe20000011607 */
[----:B------:R-:W-:Y:S01]  /*0a20*/  FMUL R6, R6, UR4 ;  /* 0x0000000406067c20 */ /* 0x000fe20008400000 */
[----:B------:R-:W-:-:S03]  /*0a30*/  ISETP.NE.AND.EX P0, PT, R29, RZ, PT, P0 ;  /* 0x000000ff1d00720c */ /* 0x000fc60003f05300 */
[----:B------:R-:W1:Y:S01]  /*0a40*/  LDC R14, c[0x0][0x148] ;  /* 0x00005200ff0e7b82 */ /* 0x000e620000000800 */
[----:B--2---:R-:W-:-:S07]  /*0a50*/  IMAD R0, R5, R8, R4 ;  /* 0x0000000805007224 */ /* 0x004fce00078e0204 */
[----:B------:R-:W2:Y:S01]  /*0a60*/  LDC R24, c[0x0][0x600] ;  /* 0x00018000ff187b82 */ /* 0x000ea20000000800 */
[-CC-:B----4-:R-:W-:Y:S02]  /*0a70*/  SHF.R.U64 R30, R20, R12.reuse, R7.reuse ;  /* 0x0000000c141e7219 */ /* 0x190fe40000001207 */
[----:B------:R-:W-:Y:S01]  /*0a80*/  SHF.R.U32.HI R5, RZ, R12, R7 ;  /* 0x0000000cff057219 */ /* 0x000fe20000011607 */
[----:B------:R-:W-:Y:S01]  /*0a90*/  IMAD.MOV.U32 R7, RZ, RZ, 0x1 ;  /* 0x00000001ff077424 */ /* 0x000fe200078e00ff */
[----:B------:R3:W4:Y:S03]  /*0aa0*/  F2I.U32.TRUNC.NTZ R12, R6 ;  /* 0x00000006000c7305 */ /* 0x000726000020f000 */
[----:B------:R-:W1:Y:S01]  /*0ab0*/  LDC R15, c[0x0][0x648] ;  /* 0x00019200ff0f7b82 */ /* 0x000e620000000800 */
[-C--:B0-----:R-:W-:Y:S02]  /*0ac0*/  SHF.L.U32 R4, R9, R26.reuse, RZ ;  /* 0x0000001a09047219 */ /* 0x081fe400000006ff */
[----:B------:R-:W-:-:S02]  /*0ad0*/  SHF.R.U64 R32, R30, R26, R5 ;  /* 0x0000001a1e207219 */ /* 0x000fc40000001205 */
[----:B------:R-:W-:Y:S02]  /*0ae0*/  LOP3.LUT R11, RZ, R4, RZ, 0x33, !PT ;  /* 0x00000004ff0b7212 */ /* 0x000fe400078e33ff */
[-C--:B------:R-:W-:Y:S01]  /*0af0*/  SHF.R.U32.HI R5, RZ, R26.reuse, R5 ;  /* 0x0000001aff057219 */ /* 0x080fe20000011605 */
[----:B------:R-:W0:Y:S01]  /*0b00*/  LDC R21, c[0x0][0x638] ;  /* 0x00018e00ff157b82 */ /* 0x000e220000000800 */
[----:B------:R-:W-:Y:S01]  /*0b10*/  SHF.L.U32 R10, R7, R26, RZ ;  /* 0x0000001a070a7219 */ /* 0x000fe200000006ff */
[----:B------:R-:W-:-:S06]  /*0b20*/  IMAD.MOV.U32 R4, RZ, RZ, R32 ;  /* 0x000000ffff047224 */ /* 0x000fcc00078e0020 */
[----:B------:R-:W0:Y:S01]  /*0b30*/  LDC R114, c[0x0][0x610] ;  /* 0x00018400ff727b82 */ /* 0x000e220000000800 */
[----:B---34-:R-:W-:Y:S05]  /*0b40*/  @!P0 BRA `(.L_x_7) ;  /* 0x0000000000288947 */ /* 0x018fea0003800000 */
[----:B------:R-:W3:Y:S02]  /*0b50*/  LDC R9, c[0x0][0x64c] ;  /* 0x00019300ff097b82 */ /* 0x000ee40000000800 */
[----:B---3--:R-:W-:-:S05]  /*0b60*/  IADD3 R9, P0, R32, R9, RZ ;  /* 0x0000000920097210 */ /* 0x008fca0007f1e0ff */
        /* <DEDUP_REMOVED lines=8> */
.L_x_7:
[----:B-1----:R-:W-:Y:S01]  /*0bf0*/  SHF.R.U64 R4, R4, R15, R5 ;  /* 0x0000000f04047219 */ /* 0x002fe20000001205 */
[----:B--2---:R-:W-:Y:S01]  /*0c00*/  VIADD R5, R24, 0xffffffff ;  /* 0xffffffff18057836 */ /* 0x004fe20000000000 */
[----:B------:R-:W-:Y:S01]  /*0c10*/  LOP3.LUT R11, R30, R11, RZ, 0xc0, !PT ;  /* 0x0000000b1e0b7212 */ /* 0x000fe200078ec0ff */
[----:B------:R-:W-:Y:S02]  /*0c20*/  IMAD.MOV R12, RZ, RZ, -R12 ;  /* 0x000000ffff0c7224 */ /* 0x000fe400078e0a0c */
[----:B------:R-:W-:Y:S01]  /*0c30*/  IMAD.MOV R6, RZ, RZ, -R4 ;  /* 0x000000ffff067224 */ /* 0x000fe200078e0a04 */
[----:B------:R-:W-:Y:S01]  /*0c40*/  LOP3.LUT R5, R20, R5, RZ, 0xc0, !PT ;  /* 0x0000000514057212 */ /* 0x000fe200078ec0ff */
[----:B------:R-:W-:Y:S02]  /*0c50*/  @P3 IMAD R0, R14, R12, R3 ;  /* 0x0000000c0e003224 */ /* 0x000fe400078e0203 */
[----:B------:R-:W-:Y:S02]  /*0c60*/  IMAD R11, R10, R4, R11 ;  /* 0x000000040a0b7224 */ /* 0x000fe400078e020b */
[----:B0-----:R-:W-:-:S02]  /*0c70*/  IMAD R3, R6, R21, R32 ;  /* 0x0000001506037224 */ /* 0x001fc400078e0220 */
[----:B------:R-:W-:Y:S02]  /*0c80*/  IMAD R114, R11, R114, R0 ;  /* 0x000000720b727224 */ /* 0x000fe400078e0200 */
[----:B------:R-:W-:Y:S02]  /*0c90*/  IMAD R3, R3, R24, R5 ;  /* 0x0000001803037224 */ /* 0x000fe400078e0205 */
[----:B------:R-:W-:-:S03]  /*0ca0*/  IMAD.MOV.U32 R0, RZ, RZ, 0x1 ;  /* 0x00000001ff007424 */ /* 0x000fc600078e00ff */
[----:B------:R-:W-:Y:S02]  /*0cb0*/  SEL R115, R3, R114, !P3 ;  /* 0x0000007203737207 */ /* 0x000fe40005800000 */
[----:B------:R-:W-:-:S07]  /*0cc0*/  SEL R114, R114, R3, !P3 ;  /* 0x0000000372727207 */ /* 0x000fce0005800000 */
.L_x_5:
[----:B------:R-:W-:-:S08]  /*0cd0*/  NOP ;  /* 0x0000000000007918 */ /* 0x000fd00000000000 */
[----:B------:R-:W0:Y:S02]  /*0ce0*/  USETMAXREG.TRY_ALLOC.CTAPOOL UP0, 0xe8 ;  /* 0x000000e8000079c8 */ /* 0x000e240008000600 */
[----:B0-----:R-:W-:-:S13]  /*0cf0*/  PLOP3.LUT P0, PT, PT, PT, UP0, 0x80, 0x0 ;  /* 0x000000000000781c */ /* 0x001fda0003f0f008 */
[----:B------:R-:W-:Y:S05]  /*0d00*/  @!P0 BRA `(.L_x_5) ;  /* 0xfffffffc00f08947 */ /* 0x000fea000383ffff */
[----:B------:R-:W-:Y:S01]  /*0d10*/  ULDC.64 UR4, c[0x0][0x598] ;  /* 0x0001660000047ab9 */ /* 0x000fe20000000a00 */
[----:B------:R-:W-:Y:S01]  /*0d20*/  ULDC.64 UR44, c[0x0][0x208] ;  /* 0x00008200002c7ab9 */ /* 0x000fe20000000a00 */
[----:B------:R-:W-:-:S04]  /*0d30*/  ISETP.NE.U32.AND P0, PT, RZ, UR4, PT ;  /* 0x00000004ff007c0c */ /* 0x000fc8000bf05070 */
[----:B------:R-:W-:-:S13]  /*0d40*/  ISETP.NE.AND.EX P0, PT, RZ, UR5, PT, P0 ;  /* 0x00000005ff007c0c */ /* 0x000fda000bf05300 */
[----:B------:R-:W-:Y:S05]  /*0d50*/  @!P0 BRA `(.L_x_8) ;  /* 0x00000000001c8947 */ /* 0x000fea0003800000 */
[----:B------:R-:W0:Y:S02]  /*0d60*/  LDC.64 R4, c[0x0][0x598] ;  /* 0x00016600ff047b82 */ /* 0x000e240000000a00 */
[----:B0-----:R-:W2:Y:S02]  /*0d70*/  LDG.E.64 R4, desc[UR44][R4.64] ;  /* 0x0000002c04047981 */ /* 0x001ea4000c1e1b00 */
[----:B--2---:R-:W-:-:S04]  /*0d80*/  ISETP.NE.U32.AND P0, PT, R4, RZ, PT ;  /* 0x000000ff0400720c */ /* 0x004fc80003f05070 */
[----:B------:R-:W-:-:S13]  /*0d90*/  ISETP.NE.AND.EX P0, PT, R5, RZ, PT, P0 ;  /* 0x000000ff0500720c */ /* 0x000fda0003f05300 */
[----:B------:R-:W-:Y:S05]  /*0da0*/  @!P0 BRA `(.L_x_8) ;  /* 0x0000000000088947 */ /* 0x000fea0003800000 */
[----:B------:R0:W5:Y:S01]  /*0db0*/  LD.E R112, desc[UR44][R4.64] ;  /* 0x0000002c04707980 */ /* 0x000162000c101900 */
[----:B------:R-:W-:Y:S05]  /*0dc0*/  BRA `(.L_x_9) ;  /* 0x0000000000247947 */ /* 0x000fea0003800000 */
.L_x_8:
[----:B------:R-:W-:Y:S02]  /*0dd0*/  ULDC.64 UR4, c[0x0][0x588] ;  /* 0x0001620000047ab9 */ /* 0x000fe40000000a00 */
[----:B------:R-:W-:-:S04]  /*0de0*/  ISETP.NE.U32.AND P0, PT, RZ, UR4, PT ;  /* 0x00000004ff007c0c */ /* 0x000fc8000bf05070 */
[----:B------:R-:W-:-:S13]  /*0df0*/  ISETP.NE.AND.EX P0, PT, RZ, UR5, PT, P0 ;  /* 0x00000005ff007c0c */ /* 0x000fda000bf05300 */
[----:B------:R-:W-:Y:S05]  /*0e00*/  @!P0 BRA `(.L_x_10) ;  /* 0x00000000000c8947 */ /* 0x000fea0003800000 */
[----:B------:R-:W0:Y:S02]  /*0e10*/  LDC.64 R112, c[0x0][0x588] ;  /* 0x00016200ff707b82 */ /* 0x000e240000000a00 */
[----:B0-----:R1:W5:Y:S01]  /*0e20*/  LDG.E R112, desc[UR44][R112.64] ;  /* 0x0000002c70707981 */ /* 0x001362000c1e1900 */
[----:B------:R-:W-:Y:S05]  /*0e30*/  BRA `(.L_x_9) ;  /* 0x0000000000087947 */ /* 0x000fea0003800000 */
.L_x_10:
[----:B------:R-:W-:Y:S02]  /*0e40*/  ULDC UR4, c[0x0][0x580] ;  /* 0x0001600000047ab9 */ /* 0x000fe40000000800 */
[----:B------:R-:W-:-:S07]  /*0e50*/  IMAD.U32 R112, RZ, RZ, UR4 ;  /* 0x00000004ff707e24 */ /* 0x000fce000f8e00ff */
.L_x_9:
[----:B------:R-:W-:Y:S02]  /*0e60*/  ULDC.64 UR4, c[0x0][0x5a0] ;  /* 0x0001680000047ab9 */ /* 0x000fe40000000a00 */
[----:B------:R-:W-:-:S04]  /*0e70*/  ISETP.NE.U32.AND P0, PT, RZ, UR4, PT ;  /* 0x00000004ff007c0c */ /* 0x000fc8000bf05070 */
[----:B------:R-:W-:-:S13]  /*0e80*/  ISETP.NE.AND.EX P0, PT, RZ, UR5, PT, P0 ;  /* 0x00000005ff007c0c */ /* 0x000fda000bf05300 */
[----:B------:R-:W-:Y:S05]  /*0e90*/  @!P0 BRA `(.L_x_11) ;  /* 0x00000000001c8947 */ /* 0x000fea0003800000 */
[----:B0-----:R-:W0:Y:S02]  /*0ea0*/  LDC.64 R4, c[0x0][0x5a0] ;  /* 0x00016800ff047b82 */ /* 0x001e240000000a00 */
[----:B0-----:R-:W2:Y:S02]  /*0eb0*/  LDG.E.64 R4, desc[UR44][R4.64] ;  /* 0x0000002c04047981 */ /* 0x001ea4000c1e1b00 */
[----:B--2---:R-:W-:-:S04]  /*0ec0*/  ISETP.NE.U32.AND P0, PT, R4, RZ, PT ;  /* 0x000000ff0400720c */ /* 0x004fc80003f05070 */
[----:B------:R-:W-:-:S13]  /*0ed0*/  ISETP.NE.AND.EX P0, PT, R5, RZ, PT, P0 ;  /* 0x000000ff0500720c */ /* 0x000fda0003f05300 */
[----:B------:R-:W-:Y:S05]  /*0ee0*/  @!P0 BRA `(.L_x_11) ;  /* 0x0000000000088947 */ /* 0x000fea0003800000 */
[----:B-1----:R0:W5:Y:S01]  /*0ef0*/  LD.E R113, desc[UR44][R4.64] ;  /* 0x0000002c04717980 */ /* 0x002162000c101900 */
[----:B------:R-:W-:Y:S05]  /*0f00*/  BRA `(.L_x_12) ;  /* 0x0000000000247947 */ /* 0x000fea0003800000 */
.L_x_11:
[----:B------:R-:W-:Y:S02]  /*0f10*/  ULDC.64 UR4, c[0x0][0x590] ;  /* 0x0001640000047ab9 */ /* 0x000fe40000000a00 */
[----:B------:R-:W-:-:S04]  /*0f20*/  ISETP.NE.U32.AND P0, PT, RZ, UR4, PT ;  /* 0x00000004ff007c0c */ /* 0x000fc8000bf05070 */
[----:B------:R-:W-:-:S13]  /*0f30*/  ISETP.NE.AND.EX P0, PT, RZ, UR5, PT, P0 ;  /* 0x00000005ff007c0c */ /* 0x000fda000bf05300 */
[----:B------:R-:W-:Y:S05]  /*0f40*/  @!P0 BRA `(.L_x_13) ;  /* 0x00000000000c8947 */ /* 0x000fea0003800000 */
[----:B0-----:R-:W1:Y:S02]  /*0f50*/  LDC.64 R4, c[0x0][0x590] ;  /* 0x00016400ff047b82 */ /* 0x001e640000000a00 */
[----:B-1----:R1:W5:Y:S01]  /*0f60*/  LDG.E R113, desc[UR44][R4.64] ;  /* 0x0000002c04717981 */ /* 0x002362000c1e1900 */
[----:B------:R-:W-:Y:S05]  /*0f70*/  BRA `(.L_x_12) ;  /* 0x0000000000087947 */ /* 0x000fea0003800000 */
.L_x_13:
[----:B------:R-:W-:Y:S02]  /*0f80*/  ULDC UR4, c[0x0][0x584] ;  /* 0x0001610000047ab9 */ /* 0x000fe40000000800 */
[----:B-1----:R-:W-:-:S07]  /*0f90*/  IMAD.U32 R113, RZ, RZ, UR4 ;  /* 0x00000004ff717e24 */ /* 0x002fce000f8e00ff */
.L_x_12:
[----:B------:R-:W-:-:S13]  /*0fa0*/  LOP3.LUT P0, RZ, R0, 0xff, RZ, 0xc0, !PT ;  /* 0x000000ff00ff7812 */ /* 0x000fda000780c0ff */
[----:B------:R-:W-:Y:S05]  /*0fb0*/  @!P0 EXIT ;  /* 0x000000000000894d */ /* 0x000fea0003800000 */
[----:B------:R-:W-:Y:S01]  /*0fc0*/  ULDC UR4, c[0x0][0x28c] ;  /* 0x0000a30000047ab9 */ /* 0x000fe20000000800 */
[----:B------:R-:W-:Y:S01]  /*0fd0*/  LOP3.LUT R116, R19, 0x1, RZ, 0xfc, !PT ;  /* 0x0000000113747812 */ /* 0x000fe200078efcff */
[----:B------:R-:W-:Y:S01]  /*0fe0*/  UIADD3 UR4, UR4, 0x1f, URZ ;  /* 0x0000001f04047890 */ /* 0x000fe2000fffe03f */
[----:B------:R-:W-:Y:S01]  /*0ff0*/  UMOV UR36, URZ ;  /* 0x0000003f00247c82 */ /* 0x000fe20008000000 */
[----:B------:R-:W-:Y:S02]  /*1000*/  UMOV UR37, URZ ;  /* 0x0000003f00257c82 */ /* 0x000fe40008000000 */
[----:B------:R-:W-:-:S04]  /*1010*/  USHF.R.S32.HI UR5, URZ, 0x1f, UR4 ;  /* 0x0000001f3f057899 */ /* 0x000fc80008011404 */
[----:B------:R-:W-:-:S04]  /*1020*/  ULEA.HI UR5, UR5, UR4, URZ, 0x5 ;  /* 0x0000000405057291 */ /* 0x000fc8000f8f283f */
[----:B------:R-:W-:-:S12]  /*1030*/  USHF.R.S32.HI UR38, URZ, 0x5, UR5 ;  /* 0x000000053f267899 */ /* 0x000fd80008011405 */
.L_x_207:
[----:B------:R-:W-:Y:S01]  /*1040*/  LOP3.LUT R0, R18, 0x80, RZ, 0xc0, !PT ;  /* 0x0000008012007812 */ /* 0x000fe200078ec0ff */
[----:B--2---:R-:W2:Y:S01]  /*1050*/  S2UR UR6, SR_CgaCtaId ;  /* 0x00000000000679c3 */ /* 0x004ea20000008800 */
[----:B------:R-:W-:Y:S02]  /*1060*/  UMOV UR39, 0x400 ;  /* 0x0000040000277882 */ /* 0x000fe40000000000 */
[----:B------:R-:W-:-:S06]  /*1070*/  SHF.R.U32.HI R0, RZ, 0x7, R0 ;  /* 0x00000007ff007819 */ /* 0x000fcc0000011600 */
[----:B---3--:R-:W3:Y:S01]  /*1080*/  SHFL.IDX PT, R0, R0, RZ, 0x1f ;  /* 0x00001fff00007589 */ /* 0x008ee200000e0000 */
[----:B--2---:R-:W-:Y:S01]  /*1090*/  ULEA UR39, UR6, UR39, 0x18 ;  /* 0x0000002706277291 */ /* 0x004fe2000f8ec03f */
[----:B---3--:R-:W-:-:S13]  /*10a0*/  R2UR UR4, R0 ;  /* 0x00000000000472ca */ /* 0x008fda00000e0000 */
[----:B------:R-:W-:-:S04]  /*10b0*/  ULEA.HI UR5, UR4, UR4, URZ, 0x1 ;  /* 0x0000000404057291 */ /* 0x000fc8000f8f083f */
[----:B------:R-:W-:-:S04]  /*10c0*/  ULOP3.LUT UR5, UR5, 0xffffe, URZ, 0xc0, !UPT ;  /* 0x000ffffe05057892 */ /* 0x000fc8000f8ec03f */
[----:B------:R-:W-:-:S03]  /*10d0*/  UIADD3 UR5, UR4, -UR5, URZ ;  /* 0x8000000504057290 */ /* 0x000fc6000fffe03f */
[----:B------:R-:W-:Y:S01]  /*10e0*/  ULDC UR4, c[0x0][0x28c] ;  /* 0x0000a30000047ab9 */ /* 0x000fe20000000800 */
[----:B------:R-:W-:Y:S01]  /*10f0*/  ULEA UR5, UR5, UR39, 0xc ;  /* 0x0000002705057291 */ /* 0x000fe2000f8e603f */
[----:B------:R-:W-:-:S03]  /*1100*/  ISETP.LT.AND P0, PT, RZ, UR4, PT ;  /* 0x00000004ff007c0c */ /* 0x000fc6000bf01270 */
[----:B------:R-:W-:-:S04]  /*1110*/  UIADD3 UR5, UR5, 0x180, URZ ;  /* 0x0000018005057890 */ /* 0x000fc8000fffe03f */
[----:B------:R-:W-:-:S04]  /*1120*/  USHF.R.U32.HI UR5, URZ, 0x4, UR5 ;  /* 0x000000043f057899 */ /* 0x000fc80008011605 */
[----:B------:R-:W-:Y:S02]  /*1130*/  ULOP3.LUT UR40, UR5, 0x3fff, URZ, 0xc0, !UPT ;  /* 0x00003fff05287892 */ /* 0x000fe4000f8ec03f */
[----:B-1--45:R-:W-:Y:S10]  /*1140*/  @P0 BRA `(.L_x_14) ;  /* 0x0000000000400947 */ /* 0x032ff40003800000 */
[----:B------:R-:W-:Y:S01]  /*1150*/  MOV R0, 0x0 ;  /* 0x0000000000007802 */ /* 0x000fe20000000f00 */
[----:B------:R-:W-:Y:S01]  /*1160*/  ULDC.64 UR4, c[0x4][0x68] ;  /* 0x01001a0000047ab9 */ /* 0x000fe20000000a00 */
[----:B------:R-:W-:Y:S01]  /*1170*/  ULDC.64 UR6, c[0x4][0x8] ;  /* 0x0100020000067ab9 */ /* 0x000fe20000000a00 */
[----:B01----:R-:W-:Y:S01]  /*1180*/  IMAD.U32 R4, RZ, RZ, UR4 ;  /* 0x00000004ff047e24 */ /* 0x003fe2000f8e00ff */
[----:B------:R0:W1:Y:S01]  /*1190*/  LDC.64 R14, c[0x4][R0] ;  /* 0x01000000000e7b82 */ /* 0x0000620000000a00 */
[----:B------:R-:W-:Y:S01]  /*11a0*/  IMAD.U32 R5, RZ, RZ, UR5 ;  /* 0x00000005ff057e24 */ /* 0x000fe2000f8e00ff */
[----:B------:R-:W-:Y:S01]  /*11b0*/  ULDC.64 UR4, c[0x4][0x70] ;  /* 0x01001c0000047ab9 */ /* 0x000fe20000000a00 */
[----:B------:R-:W-:Y:S02]  /*11c0*/  IMAD.U32 R10, RZ, RZ, UR6 ;  /* 0x00000006ff0a7e24 */ /* 0x000fe4000f8e00ff */
[----:B------:R-:W-:Y:S02]  /*11d0*/  IMAD.U32 R6, RZ, RZ, UR4 ;  /* 0x00000004ff067e24 */ /* 0x000fe4000f8e00ff */
[----:B------:R-:W-:-:S02]  /*11e0*/  IMAD.U32 R7, RZ, RZ, UR5 ;  /* 0x00000005ff077e24 */ /* 0x000fc4000f8e00ff */
[----:B------:R-:W-:Y:S02]  /*11f0*/  IMAD.U32 R11, RZ, RZ, UR7 ;  /* 0x00000007ff0b7e24 */ /* 0x000fe4000f8e00ff */
[----:B------:R-:W-:Y:S02]  /*1200*/  IMAD.MOV.U32 R8, RZ, RZ, 0x1e1 ;  /* 0x000001e1ff087424 */ /* 0x000fe400078e00ff */
[----:B------:R-:W-:Y:S02]  /*1210*/  IMAD.MOV.U32 R12, RZ, RZ, 0x1 ;  /* 0x00000001ff0c7424 */ /* 0x000fe400078e00ff */
[----:B0-----:R-:W-:-:S07]  /*1220*/  IMAD.MOV.U32 R13, RZ, RZ, RZ ;  /* 0x000000ffff0d7224 */ /* 0x001fce00078e00ff */
[----:B------:R-:W-:-:S07]  /*1230*/  LEPC R20, `(.L_x_14) ;  /* 0x000000001014794e */ /* 0x000fce0000000000 */
[----:B-1---5:R-:W-:Y:S05]  /*1240*/  CALL.ABS.NOINC R14 ;  /* 0x000000000e007343 */ /* 0x022fea0003c00000 */
.L_x_14:
[----:B------:R-:W-:-:S13]  /*1250*/  ISETP.NE.AND P0, PT, R116, 0x3, PT ;  /* 0x000000037400780c */ /* 0x000fda0003f05270 */
[----:B------:R-:W-:Y:S05]  /*1260*/  @!P0 BRA `(.L_x_15) ;  /* 0x0000000000048947 */ /* 0x000fea0003800000 */
[----:B------:R-:W-:Y:S01]  /*1270*/  BPT.TRAP 0x1 ;  /* 0x000000040000795c */ /* 0x000fe20000300000 */
.L_x_15:
[----:B------:R-:W-:Y:S02]  /*1280*/  IMAD.U32 R3, RZ, RZ, UR37 ;  /* 0x00000025ff037e24 */ /* 0x000fe4000f8e00ff */
[----:B------:R-:W-:-:S03]  /*1290*/  IMAD.U32 R0, RZ, RZ, UR36 ;  /* 0x00000024ff007e24 */ /* 0x000fc6000f8e00ff */
[----:B------:R-:W-:Y:S02]  /*12a0*/  LEA R3, R3, UR39, 0x3 ;  /* 0x0000002703037c11 */ /* 0x000fe4000f8e18ff */
[----:B------:R-:W-:-:S04]  /*12b0*/  SHF.L.U32 R0, R0, 0x1f, RZ ;  /* 0x0000001f00007819 */ /* 0x000fc800000006ff */
[----:B------:R2:W3:Y:S01]  /*12c0*/  SYNCS.PHASECHK.TRANS64.TRYWAIT P1, [R3+URZ], R0 ;  /* 0x00000000030075a7 */ /* 0x0004e2000802017f */
[----:B------:R-:W-:Y:S05]  /*12d0*/  @!P0 BRA `(.L_x_16) ;  /* 0x0000000000048947 */ /* 0x000fea0003800000 */
[----:B------:R-:W-:Y:S01]  /*12e0*/  BPT.TRAP 0x1 ;  /* 0x000000040000795c */ /* 0x000fe20000300000 */
.L_x_16:
[----:B---3--:R-:W-:Y:S05]  /*12f0*/  @P1 BRA `(.L_x_17) ;  /* 0x0000000000081947 */ /* 0x008fea0003800000 */
[----:B------:R-:W3:Y:S02]  /*1300*/  SYNCS.PHASECHK.TRANS64.TRYWAIT P1, [R3+URZ], R0 ;  /* 0x00000000030075a7 */ /* 0x000ee4000802017f */
[----:B---3--:R-:W-:Y:S05]  /*1310*/  @!P1 BRA `(.L_x_18) ;  /* 0x0000009400249947 */ /* 0x008fea0003800000 */
.L_x_17:
[----:B------:R-:W-:-:S04]  /*1320*/  UISETP.LT.AND UP0, UPT, UR38, 0x1, UPT ;  /* 0x000000012600788c */ /* 0x000fc8000bf01270 */
[----:B------:R-:W-:-:S06]  /*1330*/  USEL UR4, UR38, 0x1, UP0 ;  /* 0x0000000126047887 */ /* 0x000fcc0008000000 */
[----:B--23--:R-:W-:Y:S01]  /*1340*/  IMAD.U32 R0, RZ, RZ, UR4 ;  /* 0x00000004ff007e24 */ /* 0x00cfe2000f8e00ff */
[----:B------:R-:W-:Y:S05]  /*1350*/  WARPSYNC.ALL ;  /* 0x0000000000007948 */ /* 0x000fea0003800000 */
[----:B------:R-:W-:-:S04]  /*1360*/  IADD3 R0, -R0, UR38, RZ ;  /* 0x0000002600007c10 */ /* 0x000fc8000fffe1ff */
[----:B------:R-:W-:Y:S01]  /*1370*/  ISETP.GE.AND P1, PT, R0, 0x1, PT ;  /* 0x000000010000780c */ /* 0x000fe20003f26270 */
[----:B------:R-:W-:Y:S01]  /*1380*/  UIADD3 UR5, UR39, 0x16180, URZ ;  /* 0x0001618027057890 */ /* 0x000fe2000fffe03f */
[----:B------:R-:W-:Y:S01]  /*1390*/  WARPGROUP.ARRIVE ;  /* 0x00000000000079c5 */ /* 0x000fe20000000000 */
[----:B------:R-:W-:Y:S02]  /*13a0*/  ULOP3.LUT UR4, UR40, 0x10000, URZ, 0xfc, !UPT ;  /* 0x0001000028047892 */ /* 0x000fe4000f8efc3f */
[----:B------:R-:W-:Y:S02]  /*13b0*/  USHF.R.U32.HI UR5, URZ, 0x4, UR5 ;  /* 0x000000043f057899 */ /* 0x000fe40008011605 */
[----:B------:R-:W-:Y:S02]  /*13c0*/  ULEA UR46, UR37, UR4, 0x9 ;  /* 0x00000004252e7291 */ /* 0x000fe4000f8e483f */
[----:B------:R-:W-:Y:S01]  /*13d0*/  ULOP3.LUT UR5, UR5, 0x3fff, URZ, 0xc0, !UPT ;  /* 0x00003fff05057892 */ /* 0x000fe2000f8ec03f */
[----:B------:R-:W-:Y:S01]  /*13e0*/  UMOV UR9, 0x80000020 ;  /* 0x8000002000097882 */ /* 0x000fe20000000000 */
[----:B------:R-:W-:-:S02]  /*13f0*/  UMOV UR11, 0x80000020 ;  /* 0x80000020000b7882 */ /* 0x000fc40000000000 */
[----:B------:R-:W-:Y:S01]  /*1400*/  ULOP3.LUT UR5, UR5, 0x10000, URZ, 0xfc, !UPT ;  /* 0x0001000005057892 */ /* 0x000fe2000f8efc3f */
[----:B------:R-:W-:Y:S01]  /*1410*/  UMOV UR8, UR46 ;  /* 0x0000002e00087c82 */ /* 0x000fe20008000000 */
[----:B------:R-:W-:Y:S02]  /*1420*/  UMOV UR13, UR9 ;  /* 0x00000009000d7c82 */ /* 0x000fe40008000000 */
[----:B------:R-:W-:Y:S01]  /*1430*/  UIMAD UR6, UR37, 0x2c0, UR5 ;  /* 0x000002c0250678a4 */ /* 0x000fe2000f8e0205 */
[----:B------:R-:W-:Y:S01]  /*1440*/  UMOV UR12, UR8 ;  /* 0x00000008000c7c82 */ /* 0x000fe20008000000 */
[----:B------:R-:W-:Y:S02]  /*1450*/  UMOV UR15, 0x80000020 ;  /* 0x80000020000f7882 */ /* 0x000fe40000000000 */
[----:B------:R-:W-:Y:S02]  /*1460*/  UIADD3 UR7, UR6, 0x40, URZ ;  /* 0x0000004006077890 */ /* 0x000fe4000fffe03f */
[----:B------:R-:W-:-:S02]  /*1470*/  UIADD3 UR14, UR6, 0x80, URZ ;  /* 0x00000080060e7890 */ /* 0x000fc4000fffe03f */
[----:B------:R-:W-:Y:S01]  /*1480*/  UMOV UR10, UR6 ;  /* 0x00000006000a7c82 */ /* 0x000fe20008000000 */
[----:B------:R-:W-:Y:S01]  /*1490*/  UIADD3 UR18, UR6, 0xc0, URZ ;  /* 0x000000c006127890 */ /* 0x000fe2000fffe03f */
[----:B------:R-:W-:Y:S01]  /*14a0*/  HGMMA.64x16x16.F32.BF16 R104, gdesc[UR8], RZ, !UPT, gsb0 ;  /* 0x00200000086879f0 */ /* 0x000fe2000c0018ff */
[----:B------:R-:W-:Y:S01]  /*14b0*/  UMOV UR10, UR7 ;  /* 0x00000007000a7c82 */ /* 0x000fe20008000000 */
[----:B------:R-:W-:Y:S01]  /*14c0*/  UMOV UR11, 0x80000020 ;  /* 0x80000020000b7882 */ /* 0x000fe20000000000 */
[----:B------:R-:W-:Y:S01]  /*14d0*/  UMOV UR16, UR8 ;  /* 0x0000000800107c82 */ /* 0x000fe20008000000 */
[----:B------:R-:W-:Y:S01]  /*14e0*/  UMOV UR17, UR9 ;  /* 0x0000000900117c82 */ /* 0x000fe20008000000 */
[----:B------:R-:W-:Y:S01]  /*14f0*/  UMOV UR19, 0x80000020 ;  /* 0x8000002000137882 */ /* 0x000fe20000000000 */
[----:B------:R-:W-:Y:S01]  /*1500*/  UIADD3 UR22, UR6, 0x100, URZ ;  /* 0x0000010006167890 */ /* 0x000fe2000fffe03f */
        /* <DEDUP_REMOVED lines=20> */
[----:B------:R-:W-:-:S02]  /*1650*/  WARPGROUP.DEPBAR.LE gsb0, 0x0 ;  /* 0x00008000000079c5 */ /* 0x000fc40000010000 */
[----:B------:R-:W-:-:S06]  /*1660*/  WARPGROUP.ARRIVE ;  /* 0x00000000000079c5 */ /* 0x000fcc0000000000 */
[----:B------:R-:W-:Y:S01]  /*1670*/  HGMMA.64x16x16.F32.BF16 R96, gdesc[UR8], RZ, !UPT, gsb0 ;  /* 0x00200000086079f0 */ /* 0x000fe2000c0018ff */
[----:B------:R-:W-:Y:S01]  /*1680*/  UIADD3 UR10, UR6, 0x240, URZ ;  /* 0x00000240060a7890 */ /* 0x000fe2000fffe03f */
[----:B------:R-:W-:Y:S01]  /*1690*/  UMOV UR11, 0x80000020 ;  /* 0x80000020000b7882 */ /* 0x000fe20000000000 */
[----:B------:R-:W-:Y:S02]  /*16a0*/  WARPGROUP.DEPBAR.LE gsb0, 0x0 ;  /* 0x00008000000079c5 */ /* 0x000fe40000010000 */
        /* <DEDUP_REMOVED lines=37> */
[----:B------:R-:W-:Y:S01]  /*1900*/  UMOV UR10, UR7 ;  /* 0x00000007000a7c82 */ /* 0x000fe20008000000 */
[----:B------:R-:W-:Y:S01]  /*1910*/  UMOV UR11, 0x80000020 ;  /* 0x80000020000b7882 */ /* 0x000fe20000000000 */
[----:B------:R-:W-:Y:S01]  /*1920*/  UIADD3 UR7, UR6, 0x42, URZ ;  /* 0x0000004206077890 */ /* 0x000fe2000fffe03f */
[----:B------:R-:W-:Y:S02]  /*1930*/  WARPGROUP.DEPBAR.LE gsb0, 0x0 ;  /* 0x00008000000079c5 */ /* 0x000fe40000010000 */
[----:B------:R-:W-:-:S06]  /*1940*/  WARPGROUP.ARRIVE ;  /* 0x00000000000079c5 */ /* 0x000fcc0000000000 */
[----:B------:R-:W-:Y:S01]  /*1950*/  HGMMA.64x16x16.F32.BF16 R24, gdesc[UR8], RZ, !UPT, gsb0 ;  /* 0x00200000081879f0 */ /* 0x000fe2000c0018ff */
[----:B------:R-:W-:Y:S02]  /*1960*/  UIADD3 UR8, UR46, 0x2, URZ ;  /* 0x000000022e087890 */ /* 0x000fe4000fffe03f */
[----:B------:R-:W-:Y:S01]  /*1970*/  UIADD3 UR10, UR6, 0x2, URZ ;  /* 0x00000002060a7890 */ /* 0x000fe2000fffe03f */
[----:B------:R-:W-:Y:S01]  /*1980*/  UMOV UR9, 0x80000020 ;  /* 0x8000002000097882 */ /* 0x000fe20000000000 */
[----:B------:R-:W-:Y:S01]  /*1990*/  UMOV UR11, 0x80000020 ;  /* 0x80000020000b7882 */ /* 0x000fe20000000000 */
[----:B------:R-:W-:Y:S02]  /*19a0*/  UMOV UR13, UR9 ;  /* 0x00000009000d7c82 */ /* 0x000fe40008000000 */
[----:B------:R-:W-:Y:S01]  /*19b0*/  UMOV UR12, UR8 ;  /* 0x00000008000c7c82 */ /* 0x000fe20008000000 */
        /* <DEDUP_REMOVED lines=12> */
[----:B------:R-:W-:-:S02]  /*1a80*/  WARPGROUP.DEPBAR.LE gsb0, 0x0 ;  /* 0x00008000000079c5 */ /* 0x000fc40000010000 */
[----:B------:R-:W-:-:S06]  /*1a90*/  WARPGROUP.ARRIVE ;  /* 0x00000000000079c5 */ /* 0x000fcc0000000000 */
[----:B------:R-:W-:Y:S01]  /*1aa0*/  HGMMA.64x16x16.F32.BF16 R104, gdesc[UR8], R104, gsb0 ;  /* 0x00200000086879f0 */ /* 0x000fe20008001868 */
[----:B------:R-:W-:Y:S01]  /*1ab0*/  UMOV UR10, UR7 ;  /* 0x00000007000a7c82 */ /* 0x000fe20008000000 */
[----:B------:R-:W-:Y:S01]  /*1ac0*/  UMOV UR11, 0x80000020 ;  /* 0x80000020000b7882 */ /* 0x000fe20000000000 */
[----:B------:R-:W-:Y:S02]  /*1ad0*/  WARPGROUP.DEPBAR.LE gsb0, 0x0 ;  /* 0x00008000000079c5 */ /* 0x000fe40000010000 */
[----:B------:R-:W-:-:S06]  /*1ae0*/  WARPGROUP.ARRIVE ;  /* 0x00000000000079c5 */ /* 0x000fcc0000000000 */
[----:B------:R-:W-:Y:S01]  /*1af0*/  HGMMA.64x16x16.F32.BF16 R96, gdesc[UR8], R96, gsb0 ;  /* 0x00200000086079f0 */ /* 0x000fe20008001860 */
[----:B------:R-:W-:Y:S01]  /*1b00*/  UIADD3 UR10, UR6, 0x242, URZ ;  /* 0x00000242060a7890 */ /* 0x000fe2000fffe03f */
[----:B------:R-:W-:Y:S01]  /*1b10*/  UMOV UR11, 0x80000020 ;  /* 0x80000020000b7882 */ /* 0x000fe20000000000 */
[----:B------:R-:W-:Y:S01]  /*1b20*/  UIADD3 UR6, UR6, 0x282, URZ ;  /* 0x0000028206067890 */ /* 0x000fe2000fffe03f */
[----:B------:R-:W-:Y:S02]  /*1b30*/  WARPGROUP.DEPBAR.LE gsb0, 0x0 ;  /* 0x00008000000079c5 */ /* 0x000fe40000010000 */
[----:B------:R-:W-:-:S06]  /*1b40*/  WARPGROUP.ARRIVE ;  /* 0x00000000000079c5 */ /* 0x000fcc0000000000 */
[----:B------:R-:W-:Y:S03]  /*1b50*/  HGMMA.64x16x16.F32.BF16 R88, gdesc[UR12], R88, gsb0 ;  /* 0x002000000c5879f0 */ /* 0x000fe60008001858 */
        /* <DEDUP_REMOVED lines=20> */
[----:B------:R-:W-:Y:S01]  /*1ca0*/  HGMMA.64x16x16.F32.BF16 R32, gdesc[UR8], R32, gsb0 ;  /* 0x00200000082079f0 */ /* 0x000fe20008001820 */
[----:B------:R-:W-:Y:S01]  /*1cb0*/  UMOV UR10, UR6 ;  /* 0x00000006000a7c82 */ /* 0x000fe20008000000 */
[----:B------:R-:W-:Y:S01]  /*1cc0*/  UMOV UR11, 0x80000020 ;  /* 0x80000020000b7882 */ /* 0x000fe20000000000 */
[----:B------:R-:W-:Y:S02]  /*1cd0*/  WARPGROUP.DEPBAR.LE gsb0, 0x0 ;  /* 0x00008000000079c5 */ /* 0x000fe40000010000 */
[----:B------:R-:W-:-:S06]  /*1ce0*/  WARPGROUP.ARRIVE ;  /* 0x00000000000079c5 */ /* 0x000fcc0000000000 */
[----:B------:R-:W-:Y:S03]  /*1cf0*/  HGMMA.64x16x16.F32.BF16 R24, gdesc[UR8], R24, gsb0 ;  /* 0x00200000081879f0 */ /* 0x000fe60008001818 */
[----:B------:R-:W-:Y:S02]  /*1d00*/  WARPGROUP.DEPBAR.LE gsb0, 0x0 ;  /* 0x00008000000079c5 */ /* 0x000fe40000010000 */
[----:B------:R-:W-:Y:S05]  /*1d10*/  @!P1 BRA `(.L_x_19) ;  /* 0x0000000800b89947 */ /* 0x000fea0003800000 */
[----:B------:R-:W-:Y:S01]  /*1d20*/  UIADD3 UR6, UR37, 0x1, URZ ;  /* 0x0000000125067890 */ /* 0x000fe2000fffe03f */
[----:B------:R-:W-:-:S03]  /*1d30*/  IMAD.MOV.U32 R3, RZ, RZ, R0 ;  /* 0x000000ffff037224 */ /* 0x000fc600078e0000 */
[----:B------:R-:W-:-:S04]  /*1d40*/  UISETP.NE.AND UP0, UPT, UR6, 0xb, UPT ;  /* 0x0000000b0600788c */ /* 0x000fc8000bf05270 */
[----:B------:R-:W-:Y:S02]  /*1d50*/  USEL UR7, URZ, 0x1, UP0 ;  /* 0x000000013f077887 */ /* 0x000fe40008000000 */
[----:B------:R-:W-:Y:S02]  /*1d60*/  USEL UR6, UR6, URZ, UP0 ;  /* 0x0000003f06067287 */ /* 0x000fe40008000000 */
[----:B------:R-:W-:-:S06]  /*1d70*/  ULOP3.LUT UR7, UR36, UR7, URZ, 0x3c, !UPT ;  /* 0x0000000724077292 */ /* 0x000fcc000f8e3c3f */
[----:B------:R-:W-:Y:S01]  /*1d80*/  IMAD.U32 R6, RZ, RZ, UR7 ;  /* 0x00000007ff067e24 */ /* 0x000fe2000f8e00ff */
[----:B------:R-:W-:-:S06]  /*1d90*/  UMOV UR7, UR37 ;  /* 0x0000002500077c82 */ /* 0x000fcc0008000000 */
.L_x_26:
[----:B------:R-:W-:Y:S05]  /*1da0*/  @!P0 BRA `(.L_x_20) ;  /* 0x0000000000048947 */ /* 0x000fea0003800000 */
[----:B------:R-:W-:Y:S01]  /*1db0*/  BPT.TRAP 0x1 ;  /* 0x000000040000795c */ /* 0x000fe20000300000 */
.L_x_20:
[----:B------:R-:W-:Y:S01]  /*1dc0*/  ULEA UR8, UR6, UR39, 0x3 ;  /* 0x0000002706087291 */ /* 0x000fe2000f8e183f */
[----:B01----:R-:W-:-:S08]  /*1dd0*/  SHF.L.U32 R4, R6, 0x1f, RZ ;  /* 0x0000001f06047819 */ /* 0x003fd000000006ff */
[----:B------:R0:W1:Y:S01]  /*1de0*/  SYNCS.PHASECHK.TRANS64.TRYWAIT P1, [UR8], R4 ;  /* 0x00000004ff0075a7 */ /* 0x0000620008020148 */
[----:B------:R-:W-:Y:S05]  /*1df0*/  @!P0 BRA `(.L_x_21) ;  /* 0x0000000000048947 */ /* 0x000fea0003800000 */
[----:B------:R-:W-:Y:S01]  /*1e00*/  BPT.TRAP 0x1 ;  /* 0x000000040000795c */ /* 0x000fe20000300000 */
.L_x_21:
[----:B-1----:R-:W-:Y:S05]  /*1e10*/  @P1 BRA `(.L_x_22) ;  /* 0x0000000000081947 */ /* 0x002fea0003800000 */
[----:B------:R-:W1:Y:S02]  /*1e20*/  SYNCS.PHASECHK.TRANS64.TRYWAIT P1, [UR8], R4 ;  /* 0x00000004ff0075a7 */ /* 0x000e640008020148 */
[----:B-1----:R-:W-:Y:S05]  /*1e30*/  @!P1 BRA `(.L_x_23) ;  /* 0x0000008800709947 */ /* 0x002fea0003800000 */
.L_x_22:
[----:B------:R-:W-:Y:S01]  /*1e40*/  ULEA UR10, UR6, UR4, 0x9 ;  /* 0x00000004060a7291 */ /* 0x000fe2000f8e483f */
[----:B------:R-:W-:Y:S01]  /*1e50*/  WARPGROUP.ARRIVE ;  /* 0x00000000000079c5 */ /* 0x000fe20000000000 */
[----:B------:R-:W-:Y:S01]  /*1e60*/  UIMAD UR8, UR6, 0x2c0, UR5 ;  /* 0x000002c0060878a4 */ /* 0x000fe2000f8e0205 */
[----:B------:R-:W-:Y:S01]  /*1e70*/  UMOV UR13, 0x80000020 ;  /* 0x80000020000d7882 */ /* 0x000fe20000000000 */
[----:B------:R-:W-:Y:S02]  /*1e80*/  UMOV UR15, 0x80000020 ;  /* 0x80000020000f7882 */ /* 0x000fe40000000000 */
[----:B------:R-:W-:Y:S01]  /*1e90*/  UIADD3 UR9, UR8, 0x40, URZ ;  /* 0x0000004008097890 */ /* 0x000fe2000fffe03f */
[----:B------:R-:W-:Y:S02]  /*1ea0*/  UMOV UR12, UR10 ;  /* 0x0000000a000c7c82 */ /* 0x000fe40008000000 */
[----:B------:R-:W-:Y:S01]  /*1eb0*/  UMOV UR14, UR8 ;  /* 0x00000008000e7c82 */ /* 0x000fe20008000000 */
[----:B------:R-:W-:Y:S01]  /*1ec0*/  UIADD3 UR11, UR8, 0x80, URZ ;  /* 0x00000080080b7890 */ /* 0x000fe2000fffe03f */
[----:B------:R-:W-:Y:S01]  /*1ed0*/  HGMMA.64x16x16.F32.BF16 R104, gdesc[UR12], R104, gsb0 ;  /* 0x002000000c6879f0 */ /* 0x000fe20008001868 */
[----:B------:R-:W-:Y:S01]  /*1ee0*/  UMOV UR15, 0x80000020 ;  /* 0x80000020000f7882 */ /* 0x000fe20000000000 */
[----:B------:R-:W-:Y:S01]  /*1ef0*/  UMOV UR14, UR9 ;  /* 0x00000009000e7c82 */ /* 0x000fe20008000000 */
[----:B------:R-:W-:-:S02]  /*1f00*/  UIADD3 UR16, UR8, 0xc0, URZ ;  /* 0x000000c008107890 */ /* 0x000fc4000fffe03f */
[----:B------:R-:W-:Y:S01]  /*1f10*/  UIADD3 UR9, UR8, 0x100, URZ ;  /* 0x0000010008097890 */ /* 0x000fe2000fffe03f */
[----:B------:R-:W-:Y:S02]  /*1f20*/  WARPGROUP.DEPBAR.LE gsb0, 0x0 ;  /* 0x00008000000079c5 */ /* 0x000fe40000010000 */
[----:B------:R-:W-:-:S06]  /*1f30*/  WARPGROUP.ARRIVE ;  /* 0x00000000000079c5 */ /* 0x000fcc0000000000 */
[----:B------:R-:W-:Y:S01]  /*1f40*/  HGMMA.64x16x16.F32.BF16 R96, gdesc[UR12], R96, gsb0 ;  /* 0x002000000c6079f0 */ /* 0x000fe20008001860 */
[----:B------:R-:W-:Y:S01]  /*1f50*/  UMOV UR14, UR11 ;  /* 0x0000000b000e7c82 */ /* 0x000fe20008000000 */
[----:B------:R-:W-:Y:S01]  /*1f60*/  UMOV UR15, 0x80000020 ;  /* 0x80000020000f7882 */ /* 0x000fe20000000000 */
        /* <DEDUP_REMOVED lines=51> */
[----:B------:R-:W-:Y:S02]  /*22a0*/  UIADD3 UR12, UR10, 0x2, URZ ;  /* 0x000000020a0c7890 */ /* 0x000fe4000fffe03f */
[----:B------:R-:W-:Y:S01]  /*22b0*/  UIADD3 UR14, UR8, 0x2, URZ ;  /* 0x00000002080e7890 */ /* 0x000fe2000fffe03f */
[----:B------:R-:W-:Y:S01]  /*22c0*/  UMOV UR13, 0x80000020 ;  /* 0x80000020000d7882 */ /* 0x000fe20000000000 */
        /* <DEDUP_REMOVED lines=37> */
[----:B------:R-:W-:Y:S02]  /*2520*/  UIADD3 UR11, UR8, 0x242, URZ ;  /* 0x00000242080b7890 */ /* 0x000fe4000fffe03f */
        /* <DEDUP_REMOVED lines=26> */
[----:B------:R-:W-:Y:S01]  /*26d0*/  BPT.TRAP 0x1 ;  /* 0x000000040000795c */ /* 0x000fe20000300000 */
.L_x_24:
[----:B------:R-:W-:Y:S01]  /*26e0*/  ULEA UR8, UR7, UR39, 0x3 ;  /* 0x0000002707087291 */ /* 0x000fe2000f8e183f */
[----:B------:R-:W-:-:S03]  /*26f0*/  ISETP.GT.U32.AND P1, PT, R19, 0x1, PT ;  /* 0x000000011300780c */ /* 0x000fc60003f24070 */
[----:B------:R-:W-:-:S04]  /*2700*/  UIADD3 UR8, UR8, 0x58, URZ ;  /* 0x0000005808087890 */ /* 0x000fc8000fffe03f */
[----:B------:R-:W-:-:S09]  /*2710*/  UPRMT UR8, URZ, 0x654, UR8 ;  /* 0x000006543f087896 */ /* 0x000fd20008000008 */
[----:B------:R-:W-:Y:S01]  /*2720*/  SYNCS.ARRIVE.TRANS64.RED.A1T0 RZ, [UR8], RZ ;  /* 0x000000ffffff79a7 */ /* 0x000fe20008100408 */
[----:B------:R-:W-:Y:S05]  /*2730*/  @P1 BRA `(.L_x_25) ;  /* 0x0000000000041947 */ /* 0x000fea0003800000 */
[----:B------:R-:W-:Y:S01]  /*2740*/  BPT.TRAP 0x1 ;  /* 0x000000040000795c */ /* 0x000fe20000300000 */
.L_x_25:
[----:B------:R-:W-:Y:S01]  /*2750*/  UIADD3 UR6, UR6, 0x1, URZ ;  /* 0x0000000106067890 */ /* 0x000fe2000fffe03f */
[C---:B------:R-:W-:Y:S01]  /*2760*/  ISETP.GT.AND P1, PT, R3.reuse, 0x1, PT ;  /* 0x000000010300780c */ /* 0x040fe20003f24270 */
[----:B------:R-:W-:Y:S01]  /*2770*/  UIADD3 UR7, UR7, 0x1, URZ ;  /* 0x0000000107077890 */ /* 0x000fe2000fffe03f */
[----:B------:R-:W-:Y:S01]  /*2780*/  VIADD R3, R3, 0xffffffff ;  /* 0xffffffff03037836 */ /* 0x000fe20000000000 */
[----:B------:R-:W-:Y:S02]  /*2790*/  UISETP.NE.AND UP0, UPT, UR6, 0xb, UPT ;  /* 0x0000000b0600788c */ /* 0x000fe4000bf05270 */
[----:B------:R-:W-:Y:S02]  /*27a0*/  UISETP.NE.AND UP1, UPT, UR7, 0xb, UPT ;  /* 0x0000000b0700788c */ /* 0x000fe4000bf25270 */
[----:B------:R-:W-:Y:S02]  /*27b0*/  USEL UR8, URZ, 0x1, UP0 ;  /* 0x000000013f087887 */ /* 0x000fe40008000000 */
[----:B------:R-:W-:-:S02]  /*27c0*/  USEL UR6, UR6, URZ, UP0 ;  /* 0x0000003f06067287 */ /* 0x000fc40008000000 */
[----:B------:R-:W-:Y:S02]  /*27d0*/  USEL UR7, UR7, URZ, UP1 ;  /* 0x0000003f07077287 */ /* 0x000fe40008800000 */
[----:B------:R-:W-:Y:S01]  /*27e0*/  LOP3.LUT R6, R6, UR8, RZ, 0x3c, !PT ;  /* 0x0000000806067c12 */ /* 0x000fe2000f8e3cff */
[----:B------:R-:W-:Y:S09]  /*27f0*/  @P1 BRA `(.L_x_26) ;  /* 0xfffffff400681947 */ /* 0x000ff2000383ffff */
.L_x_19:
[----:B------:R-:W2:Y:S02]  /*2800*/  LDC R3, c[0x0][0x28c] ;  /* 0x0000a300ff037b82 */ /* 0x000ea40000000800 */
[----:B--2---:R-:W-:-:S13]  /*2810*/  ISETP.GE.AND P1, PT, R3, 0x1, PT ;  /* 0x000000010300780c */ /* 0x004fda0003f26270 */
[----:B------:R-:W-:Y:S05]  /*2820*/  @!P1 BRA `(.L_x_27) ;  /* 0x0000000000349947 */ /* 0x000fea0003800000 */
[----:B------:R-:W-:Y:S05]  /*2830*/  @!P0 BRA `(.L_x_28) ;  /* 0x0000000000048947 */ /* 0x000fea0003800000 */
[----:B------:R-:W-:Y:S01]  /*2840*/  BPT.TRAP 0x1 ;  /* 0x000000040000795c */ /* 0x000fe20000300000 */
.L_x_28:
[----:B------:R-:W-:Y:S01]  /*2850*/  VIADD R0, R0, UR37 ;  /* 0x0000002500007c36 */ /* 0x000fe20008000000 */
[----:B------:R-:W-:-:S03]  /*2860*/  ISETP.GT.U32.AND P0, PT, R19, 0x1, PT ;  /* 0x000000011300780c */ /* 0x000fc60003f04070 */
[----:B01----:R-:W-:-:S05]  /*2870*/  IMAD.WIDE.U32 R4, R0, -0x45d1745d, RZ ;  /* 0xba2e8ba300047825 */ /* 0x003fca00078e00ff */
[----:B------:R-:W-:-:S05]  /*2880*/  SHF.R.U32.HI R5, RZ, 0x3, R5 ;  /* 0x00000003ff057819 */ /* 0x000fca0000011605 */
[----:B------:R-:W-:-:S05]  /*2890*/  IMAD R0, R5, -0xb, R0 ;  /* 0xfffffff505007824 */ /* 0x000fca00078e0200 */
[----:B------:R-:W-:-:S05]  /*28a0*/  LEA R0, R0, UR39, 0x3 ;  /* 0x0000002700007c11 */ /* 0x000fca000f8e18ff */
[----:B------:R-:W-:-:S05]  /*28b0*/  VIADD R0, R0, 0x58 ;  /* 0x0000005800007836 */ /* 0x000fca0000000000 */
[----:B------:R-:W-:-:S04]  /*28c0*/  PRMT R0, RZ, 0x654, R0 ;  /* 0x00000654ff007816 */ /* 0x000fc80000000000 */
[----:B------:R2:W-:Y:S01]  /*28d0*/  SYNCS.ARRIVE.TRANS64.RED.A1T0 RZ, [R0+URZ], RZ ;  /* 0x000000ff00ff79a7 */ /* 0x0005e2000810043f */
[----:B------:R-:W-:Y:S05]  /*28e0*/  @P0 BRA `(.L_x_27) ;  /* 0x0000000000040947 */ /* 0x000fea0003800000 */
[----:B------:R-:W-:Y:S01]  /*28f0*/  BPT.TRAP 0x1 ;  /* 0x000000040000795c */ /* 0x000fe20000300000 */
.L_x_27:
[----:B------:R-:W3:Y:S01]  /*2900*/  LDC R7, c[0x0][0x288] ;  /* 0x0000a200ff077b82 */ /* 0x000ee20000000800 */
[----:B------:R-:W-:Y:S01]  /*2910*/  IMAD R9, R115, 0xb0, RZ ;  /* 0x000000b073097824 */ /* 0x000fe200078e02ff */
[----:B------:R-:W-:Y:S01]  /*2920*/  UIADD3 UR37, UR38, UR37, URZ ;  /* 0x0000002526257290 */ /* 0x000fe2000fffe03f */
[----:B------:R-:W-:Y:S01]  /*2930*/  SHF.R.U32.HI R3, RZ, 0x2, R18 ;  /* 0x00000002ff037819 */ /* 0x000fe20000011612 */
[----:B------:R-:W-:Y:S01]  /*2940*/  IMAD.SHL.U32 R11, R114, 0x80, RZ ;  /* 0x00000080720b7824 */ /* 0x000fe200078e00ff */
[----:B01----:R-:W-:Y:S01]  /*2950*/  LOP3.LUT R4, R18, 0x60, RZ, 0xc0, !PT ;  /* 0x0000006012047812 */ /* 0x003fe200078ec0ff */
[----:B------:R-:W-:Y:S01]  /*2960*/  UISETP.GT.U32.AND UP0, UPT, UR37, 0xa, UPT ;  /* 0x0000000a2500788c */ /* 0x000fe2000bf04070 */
[----:B--2---:R-:W-:Y:S01]  /*2970*/  LOP3.LUT R0, R22, 0x1, RZ, 0xc0, !PT ;  /* 0x0000000116007812 */ /* 0x004fe200078ec0ff */
[----:B------:R-:W-:Y:S01]  /*2980*/  IMAD.SHL.U32 R12, R18, 0x2, RZ ;  /* 0x00000002120c7824 */ /* 0x000fe200078e00ff */
[----:B------:R-:W-:Y:S01]  /*2990*/  LOP3.LUT R3, R3, 0x7, RZ, 0xc0, !PT ;  /* 0x0000000703037812 */ /* 0x000fe200078ec0ff */
[----:B------:R-:W-:Y:S01]  /*29a0*/  ULDC UR7, c[0x0][0x284] ;  /* 0x0000a10000077ab9 */ /* 0x000fe20000000800 */
[----:B------:R-:W-:Y:S01]  /*29b0*/  SHF.R.U32.HI R6, RZ, 0x1, R4 ;  /* 0x00000001ff067819 */ /* 0x000fe20000011604 */
[----:B------:R-:W-:Y:S01]  /*29c0*/  IMAD.SHL.U32 R8, R0, 0x40, RZ ;  /* 0x0000004000087824 */ /* 0x000fe200078e00ff */
[----:B------:R-:W-:Y:S01]  /*29d0*/  LOP3.LUT R4, R18, 0x3, RZ, 0xc0, !PT ;  /* 0x0000000312047812 */ /* 0x000fe200078ec0ff */
[----:B------:R-:W-:Y:S01]  /*29e0*/  UISETP.LT.U32.AND UP0, UPT, UR38, 0xb, UP0 ;  /* 0x0000000b2600788c */ /* 0x000fe20008701070 */
[----:B------:R-:W-:Y:S01]  /*29f0*/  SHF.R.S32.HI R15, RZ, 0x1f, R23 ;  /* 0x0000001fff0f7819 */ /* 0x000fe20000011417 */
[----:B------:R-:W-:Y:S01]  /*2a00*/  UISETP.GE.U32.AND UP1, UPT, UR38, 0xb, UPT ;  /* 0x0000000b2600788c */ /* 0x000fe2000bf26070 */
[--C-:B------:R-:W-:Y:S01]  /*2a10*/  IADD3 R5, RZ, -R6, -R3.reuse ;  /* 0x80000006ff057210 */ /* 0x100fe20007ffe803 */
[----:B------:R-:W-:Y:S01]  /*2a20*/  ULDC.64 UR8, c[0x0][0x5d0] ;  /* 0x0001740000087ab9 */ /* 0x000fe20000000a00 */
[C---:B------:R-:W-:Y:S01]  /*2a30*/  LOP3.LUT R12, R9.reuse, 0x6, R12, 0xf8, !PT ;  /* 0x00000006090c7812 */ /* 0x040fe200078ef80c */
[----:B------:R-:W-:Y:S01]  /*2a40*/  UIMAD.WIDE.U32 UR4, UR37, -0x45d1745d, URZ ;  /* 0xba2e8ba3250478a5 */ /* 0x000fe2000f8e003f */
[----:B------:R-:W-:Y:S01]  /*2a50*/  LOP3.LUT R3, R8, 0x40, R3, 0xe2, !PT ;  /* 0x0000004008037812 */ /* 0x000fe200078ee203 */
[----:B------:R-:W-:Y:S01]  /*2a60*/  USEL UR6, URZ, 0x1, !UP0 ;  /* 0x000000013f067887 */ /* 0x000fe2000c000000 */
[----:B------:R-:W-:Y:S01]  /*2a70*/  SHF.R.S32.HI R13, RZ, 0x1f, R12 ;  /* 0x0000001fff0d7819 */ /* 0x000fe2000001140c */
[----:B---3--:R-:W-:Y:S01]  /*2a80*/  IMAD R8, R4, -0x2, R7 ;  /* 0xfffffffe04087824 */ /* 0x008fe200078e0207 */
[----:B------:R-:W-:Y:S01]  /*2a90*/  ISETP.GE.AND P0, PT, R9, R7, PT ;  /* 0x000000070900720c */ /* 0x000fe20003f06270 */
[----:B------:R-:W-:Y:S01]  /*2aa0*/  IMAD R4, R15, UR8, RZ ;  /* 0x000000080f047c24 */ /* 0x000fe2000f8e02ff */
[----:B------:R-:W-:Y:S01]  /*2ab0*/  USHF.R.U32.HI UR4, URZ, 0x3, UR5 ;  /* 0x000000033f047899 */ /* 0x000fe20008011605 */
[----:B------:R-:W-:Y:S01]  /*2ac0*/  IMAD R0, R0, -0x40, R5 ;  /* 0xffffffc000007824 */ /* 0x000fe200078e0205 */
[----:B------:R-:W-:Y:S01]  /*2ad0*/  ISETP.GE.OR P0, PT, R11, UR7, P0 ;  /* 0x000000070b007c0c */ /* 0x000fe20008706670 */
[----:B------:R-:W-:Y:S01]  /*2ae0*/  IMAD.WIDE R114, R114, 0x80, RZ ;  /* 0x0000008072727825 */ /* 0x000fe200078e02ff */
[----:B------:R-:W-:-:S02]  /*2af0*/  ULOP3.LUT UR36, UR36, UR6, URZ, 0x3c, !UPT ;  /* 0x0000000624247292 */ /* 0x000fc4000f8e3c3f */
[----:B------:R-:W-:Y:S01]  /*2b00*/  UIMAD UR37, UR4, -0xb, UR37 ;  /* 0xfffffff5042578a4 */ /* 0x000fe2000f8e0225 */
[C---:B------:R-:W-:Y:S01]  /*2b10*/  IMAD R7, R23.reuse, UR9, R4 ;  /* 0x0000000917077c24 */ /* 0x040fe2000f8e0204 */
[----:B------:R-:W-:Y:S01]  /*2b20*/  @UP1 ULOP3.LUT UR36, UR36, 0x1, UR4, 0x78, !UPT ;  /* 0x0000000124241892 */ /* 0x000fe2000f8e7804 */
[----:B------:R-:W-:Y:S01]  /*2b30*/  IMAD.WIDE.U32 R4, R23, UR8, R12 ;  /* 0x0000000817047c25 */ /* 0x000fe2000f8e000c */
[----:B------:R-:W-:Y:S02]  /*2b40*/  IADD3 R0, -R11, UR7, R0 ;  /* 0x000000070b007c10 */ /* 0x000fe4000fffe100 */
[----:B------:R-:W-:Y:S01]  /*2b50*/  LOP3.LUT R127, R114, R3, R6, 0xfe, !PT ;  /* 0x00000003727f7212 */ /* 0x000fe200078efe06 */
[----:B------:R-:W-:Y:S02]  /*2b60*/  IMAD.IADD R3, R8, 0x1, -R9 ;  /* 0x0000000108037824 */ /* 0x000fe400078e0a09 */
[----:B------:R-:W-:Y:S02]  /*2b70*/  IMAD.IADD R7, R5, 0x1, R7 ;  /* 0x0000000105077824 */ /* 0x000fe400078e0207 */
[----:B------:R-:W-:-:S02]  /*2b80*/  IMAD.MOV.U32 R8, RZ, RZ, -0x1 ;  /* 0xffffffffff087424 */ /* 0x000fc400078e00ff */
[----:B------:R-:W-:Y:S01]  /*2b90*/  IMAD.MOV.U32 R6, RZ, RZ, R4 ;  /* 0x000000ffff067224 */ /* 0x000fe200078e0004 */
[----:B------:R-:W-:Y:S06]  /*2ba0*/  @P0 BRA `(.L_x_29) ;  /* 0x0000005800cc0947 */ /* 0x000fec0003800000 */
[----:B------:R-:W0:Y:S01]  /*2bb0*/  LDC.64 R4, c[0x0][0x5c8] ;  /* 0x00017200ff047b82 */ /* 0x000e220000000a00 */
[----:B-----5:R-:W-:Y:S01]  /*2bc0*/  FSETP.NEU.AND P0, PT, R113, RZ, PT ;  /* 0x000000ff7100720b */ /* 0x020fe20003f0d000 */
[----:B------:R-:W-:Y:S01]  /*2bd0*/  BSSY B0, `(.L_x_29) ;  /* 0x00005b0000007945 */ /* 0x000fe20003800000 */
[----:B------:R-:W-:-:S04]  /*2be0*/  ISETP.GT.AND P1, PT, R3, RZ, PT ;  /* 0x000000ff0300720c */ /* 0x000fc80003f24270 */
[----:B------:R-:W-:Y:S01]  /*2bf0*/  ISETP.GT.AND P2, PT, R0, RZ, P1 ;  /* 0x000000ff0000720c */ /* 0x000fe20000f44270 */
[-C--:B0-----:R-:W-:Y:S02]  /*2c00*/  IMAD R10, R115, R4.reuse, RZ ;  /* 0x00000004730a7224 */ /* 0x081fe400078e02ff */
[----:B------:R-:W-:-:S04]  /*2c10*/  IMAD.WIDE.U32 R6, R127, R4, R6 ;  /* 0x000000047f067225 */ /* 0x000fc800078e0006 */
[----:B------:R-:W-:-:S04]  /*2c20*/  IMAD R9, R127, R5, R10 ;  /* 0x000000057f097224 */ /* 0x000fc800078e020a */
[----:B------:R-:W-:Y:S01]  /*2c30*/  IMAD.IADD R129, R7, 0x1, R9 ;  /* 0x0000000107817824 */ /* 0x000fe200078e0209 */
[----:B------:R-:W-:Y:S06]  /*2c40*/  @!P0 BRA `(.L_x_30) ;  /* 0x0000003c00088947 */ /* 0x000fec0003800000 */
[----:B------:R-:W0:Y:S01]  /*2c50*/  LDC.64 R120, c[0x0][0x5b8] ;  /* 0x00016e00ff787b82 */ /* 0x000e220000000a00 */
[----:B------:R-:W-:-:S07]  /*2c60*/  ULDC.64 UR4, c[0x0][0x5c0] ;  /* 0x0001700000047ab9 */ /* 0x000fce0000000a00 */
[----:B------:R-:W1:Y:S08]  /*2c70*/  LDC.64 R122, c[0x0][0x5b0] ;  /* 0x00016c00ff7a7b82 */ /* 0x000e700000000a00 */
[----:B------:R-:W2:Y:S01]  /*2c80*/  LDC.64 R124, c[0x0][0x5a8] ;  /* 0x00016a00ff7c7b82 */ /* 0x000ea20000000a00 */
[-C--:B0-----:R-:W-:Y:S02]  /*2c90*/  IMAD R10, R15, R120.reuse, RZ ;  /* 0x000000780f0a7224 */ /* 0x081fe400078e02ff */
[----:B------:R-:W-:-:S04]  /*2ca0*/  IMAD.WIDE.U32 R118, R23, R120, R12 ;  /* 0x0000007817767225 */ /* 0x000fc800078e000c */
[----:B------:R-:W-:Y:S02]  /*2cb0*/  IMAD R117, R23, R121, R10 ;  /* 0x0000007917757224 */ /* 0x000fe400078e020a */
[-C--:B-1----:R-:W-:Y:S02]  /*2cc0*/  IMAD R114, R115, R122.reuse, RZ ;  /* 0x0000007a73727224 */ /* 0x082fe400078e02ff */
[----:B------:R-:W-:Y:S02]  /*2cd0*/  IMAD.IADD R15, R119, 0x1, R117 ;  /* 0x00000001770f7824 */ /* 0x000fe400078e0275 */
[----:B------:R-:W-:Y:S02]  /*2ce0*/  IMAD.MOV.U32 R14, RZ, RZ, R118 ;  /* 0x000000ffff0e7224 */ /* 0x000fe400078e0076 */
[C---:B------:R-:W-:Y:S02]  /*2cf0*/  IMAD R121, R127.reuse, R123, R114 ;  /* 0x0000007b7f797224 */ /* 0x040fe400078e0272 */
[----:B------:R-:W-:-:S04]  /*2d00*/  IMAD.WIDE.U32 R10, R127, R122, R14 ;  /* 0x0000007a7f0a7225 */ /* 0x000fc800078e000e */
[----:B------:R-:W-:Y:S01]  /*2d10*/  IMAD.IADD R7, R11, 0x1, R121 ;  /* 0x000000010b077824 */ /* 0x000fe200078e0279 */
[----:B--2---:R-:W-:-:S04]  /*2d20*/  LEA R20, P0, R10, R124, 0x1 ;  /* 0x0000007c0a147211 */ /* 0x004fc800078008ff */
[----:B------:R-:W-:-:S05]  /*2d30*/  LEA.HI.X R21, R10, R125, R7, 0x1, P0 ;  /* 0x0000007d0a157211 */ /* 0x000fca00000f0c07 */
[----:B------:R-:W2:Y:S01]  /*2d40*/  @P2 LDG.E.LTC128B.U16 R9, desc[UR44][R20.64] ;  /* 0x0000002c14092981 */ /* 0x000ea2000c1e1520 */
[----:B------:R-:W-:Y:S01]  /*2d50*/  IMAD.WIDE.U32 R114, R127, R122, R12 ;  /* 0x0000007a7f727225 */ /* 0x000fe200078e000c */
[----:B------:R-:W-:Y:S03]  /*2d60*/  BSSY B1, `(.L_x_31) ;  /* 0x0000014000017945 */ /* 0x000fe60003800000 */
[----:B------:R-:W-:Y:S02]  /*2d70*/  IMAD.IADD R115, R121, 0x1, R115 ;  /* 0x0000000179737824 */ /* 0x000fe400078e0273 */
[----:B------:R-:W-:-:S04]  /*2d80*/  IMAD.WIDE.U32 R114, R23, R120, R114 ;  /* 0x0000007817727225 */ /* 0x000fc800078e0072 */
[----:B--2---:R-:W-:-:S04]  /*2d90*/  IMAD.U32 R10, R9, 0x10000, RZ ;  /* 0x00010000090a7824 */ /* 0x004fc800078e00ff */
[----:B------:R-:W-:Y:S01]  /*2da0*/  FMUL R7, R10, R113 ;  /* 0x000000710a077220 */ /* 0x000fe20000400000 */
[----:B------:R-:W-:-:S03]  /*2db0*/  LEA R10, P0, R6, UR4, 0x1 ;  /* 0x00000004060a7c11 */ /* 0x000fc6000f8008ff */
[----:B------:R-:W-:Y:S01]  /*2dc0*/  FFMA R7, R104, R112, R7 ;  /* 0x0000007068077223 */ /* 0x000fe20000000007 */
[----:B------:R-:W-:Y:S02]  /*2dd0*/  LEA.HI.X R11, R6, UR5, R129, 0x1, P0 ;  /* 0x00000005060b7c11 */ /* 0x000fe400080f0c81 */
[----:B------:R-:W-:Y:S02]  /*2de0*/  ISETP.GT.AND P0, PT, R3, 0x1, PT ;  /* 0x000000010300780c */ /* 0x000fe40003f04270 */
[----:B------:R-:W-:Y:S01]  /*2df0*/  F2FP.BF16.F32.PACK_AB R20, RZ, R7 ;  /* 0x00000007ff14723e */ /* 0x000fe200000010ff */
[----:B------:R-:W-:Y:S01]  /*2e00*/  IMAD.IADD R7, R117, 0x1, R115 ;  /* 0x0000000175077824 */ /* 0x000fe200078e0273 */
[----:B------:R-:W-:Y:S02]  /*2e10*/  ISETP.GT.AND P3, PT, R0, RZ, P0 ;  /* 0x000000ff0000720c */ /* 0x000fe40000764270 */
[----:B------:R-:W-:Y:S01]  /*2e20*/  PRMT R21, R20, 0x7610, R21 ;  /* 0x0000761014157816 */ /* 0x000fe20000000015 */
[----:B------:R-:W-:Y:S01]  /*2e30*/  IMAD.SHL.U32 R20, R122, 0x8, RZ ;  /* 0x000000087a147824 */ /* 0x000fe200078e00ff */
[----:B------:R-:W-:-:S03]  /*2e40*/  LEA R6, P4, R114, R124, 0x1 ;  /* 0x0000007c72067211 */ /* 0x000fc600078808ff */
[----:B------:R0:W-:Y:S01]  /*2e50*/  @P2 STG.E.U16 desc[UR44][R10.64], R21 ;  /* 0x000000150a002986 */ /* 0x0001e2000c10152c */
[----:B------:R-:W-:Y:S02]  /*2e60*/  LEA.HI.X R7, R114, R125, R7, 0x1, P4 ;  /* 0x0000007d72077211 */ /* 0x000fe400020f0c07 */
[----:B0-----:R-:W-:-:S03]  /*2e70*/  SHF.L.U64.HI R21, R122, 0x3, R123 ;  /* 0x000000037a157819 */ /* 0x001fc6000001027b */
[----:B------:R-:W-:Y:S05]  /*2e80*/  @!P3 BRA `(.L_x_32) ;  /* 0x000000000004b947 */ /* 0x000fea0003800000 */
[----:B------:R0:W5:Y:S02]  /*2e90*/  LDG.E.LTC128B.U16 R9, desc[UR44][R6.64+0x2] ;  /* 0x0000022c06097981 */ /* 0x000164000c1e1520 */
.L_x_32:
[----:B------:R-:W-:Y:S05]  /*2ea0*/  BSYNC B1 ;  /* 0x0000000000017941 */ /* 0x000fea0003800000 */
.L_x_31:
[----:B------:R-:W-:Y:S01]  /*2eb0*/  IMAD.WIDE.U32 R20, R127, R122, R20 ;  /* 0x0000007a7f147225 */ /* 0x000fe200078e0014 */
[----:B------:R-:W-:Y:S02]  /*2ec0*/  ISETP.GT.AND P1, PT, R0, 0x8, P1 ;  /* 0x000000080000780c */ /* 0x000fe40000f24270 */
[C---:B-----5:R-:W-:Y:S01]  /*2ed0*/  PRMT R104, R9.reuse, 0x7610, R104 ;  /* 0x0000761009687816 */ /* 0x060fe20000000068 */
[----:B------:R-:W-:Y:S01]  /*2ee0*/  IMAD.U32 R14, R9, 0x10000, RZ ;  /* 0x00010000090e7824 */ /* 0x000fe200078e00ff */
[----:B------:R-:W-:Y:S01]  /*2ef0*/  IADD3 R118, P2, R118, R20, RZ ;  /* 0x0000001476767210 */ /* 0x000fe20007f5e0ff */
[----:B------:R-:W-:Y:S02]  /*2f00*/  IMAD.IADD R121, R121, 0x1, R21 ;  /* 0x0000000179797824 */ /* 0x000fe400078e0215 */
[----:B------:R-:W-:Y:S02]  /*2f10*/  FMUL R14, R14, R113 ;  /* 0x000000710e0e7220 */ /* 0x000fe40000400000 */
[----:B------:R-:W-:-:S02]  /*2f20*/  IMAD.X R15, R121, 0x1, R15, P2 ;  /* 0x00000001790f7824 */ /* 0x000fc400010e060f */
[----:B------:R-:W-:Y:S01]  /*2f30*/  FFMA R105, R105, R112, R14 ;  /* 0x0000007069697223 */ /* 0x000fe2000000000e */
[----:B------:R-:W-:-:S04]  /*2f40*/  LEA R14, P2, R118, R124, 0x1 ;  /* 0x0000007c760e7211 */ /* 0x000fc800078408ff */
[----:B------:R-:W-:Y:S02]  /*2f50*/  F2FP.BF16.F32.PACK_AB R105, RZ, R105 ;  /* 0x00000069ff69723e */ /* 0x000fe400000010ff */
[----:B------:R-:W-:-:S03]  /*2f60*/  LEA.HI.X R15, R118, R125, R15, 0x1, P2 ;  /* 0x0000007d760f7211 */ /* 0x000fc600010f0c0f */
[----:B------:R1:W-:Y:S04]  /*2f70*/  @P3 STG.E.U16 desc[UR44][R10.64+0x2], R105 ;  /* 0x000002690a003986 */ /* 0x0003e8000c10152c */
[----:B------:R-:W2:Y:S01]  /*2f80*/  @P1 LDG.E.LTC128B.U16 R104, desc[UR44][R14.64] ;  /* 0x0000002c0e681981 */ /* 0x000ea2000c1e1520 */
[----:B------:R-:W-:Y:S01]  /*2f90*/  IADD3 R20, P2, R12, R20, RZ ;  /* 0x000000140c147210 */ /* 0x000fe20007f5e0ff */
[----:B------:R-:W-:Y:S01]  /*2fa0*/  BSSY B1, `(.L_x_33) ;  /* 0x0000011000017945 */ /* 0x000fe20003800000 */
[----:B------:R-:W-:-:S03]  /*2fb0*/  ISETP.GT.AND P0, PT, R0, 0x8, P0 ;  /* 0x000000080000780c */ /* 0x000fc60000704270 */
[----:B------:R-:W-:Y:S01]  /*2fc0*/  IMAD.X R21, R13, 0x1, R121, P2 ;  /* 0x000000010d157824 */ /* 0x000fe200010e0679 */
[----:B------:R-:W-:Y:S01]  /*2fd0*/  SHF.L.U64.HI R13, R4, 0x4, R5 ;  /* 0x00000004040d7819 */ /* 0x000fe20000010205 */
[----:B------:R-:W-:-:S04]  /*2fe0*/  IMAD.WIDE.U32 R20, R23, R120, R20 ;  /* 0x0000007817147225 */ /* 0x000fc800078e0014 */
[----:B------:R-:W-:Y:S02]  /*2ff0*/  IMAD.IADD R5, R117, 0x1, R21 ;  /* 0x0000000175057824 */ /* 0x000fe400078e0215 */
[----:B--2---:R-:W-:-:S04]  /*3000*/  IMAD.U32 R12, R104, 0x10000, RZ ;  /* 0x00010000680c7824 */ /* 0x004fc800078e00ff */
[----:B------:R-:W-:Y:S01]  /*3010*/  FMUL R9, R12, R113 ;  /* 0x000000710c097220 */ /* 0x000fe20000400000 */
[----:B------:R-:W-:Y:S02]  /*3020*/  LEA R12, P2, R4, R10, 0x4 ;  /* 0x0000000a040c7211 */ /* 0x000fe400078420ff */
[----:B------:R-:W-:Y:S01]  /*3030*/  LEA R4, P3, R20, R124, 0x1 ;  /* 0x0000007c14047211 */ /* 0x000fe200078608ff */
[----:B------:R-:W-:Y:S02]  /*3040*/  FFMA R9, R106, R112, R9 ;  /* 0x000000706a097223 */ /* 0x000fe40000000009 */
[----:B------:R-:W-:Y:S01]  /*3050*/  IMAD.X R13, R13, 0x1, R11, P2 ;  /* 0x000000010d0d7824 */ /* 0x000fe200010e060b */
[----:B------:R-:W-:Y:S02]  /*3060*/  LEA.HI.X R5, R20, R125, R5, 0x1, P3 ;  /* 0x0000007d14057211 */ /* 0x000fe400018f0c05 */
[----:B------:R-:W-:-:S05]  /*3070*/  F2FP.BF16.F32.PACK_AB R9, RZ, R9 ;  /* 0x00000009ff09723e */ /* 0x000fca00000010ff */
[----:B------:R1:W-:Y:S01]  /*3080*/  @P1 STG.E.U16 desc[UR44][R12.64], R9 ;  /* 0x000000090c001986 */ /* 0x0003e2000c10152c */
[----:B------:R-:W-:Y:S05]  /*3090*/  @!P0 BRA `(.L_x_34) ;  /* 0x0000000000048947 */ /* 0x000fea0003800000 */
[----:B------:R2:W5:Y:S02]  /*30a0*/  LDG.E.LTC128B.U16 R104, desc[UR44][R4.64+0x2] ;  /* 0x0000022c04687981 */ /* 0x000564000c1e1520 */
.L_x_34:
[----:B------:R-:W-:Y:S05]  /*30b0*/  BSYNC B1 ;  /* 0x0000000000017941 */ /* 0x000fea0003800000 */
.L_x_33:
[----:B-----5:R-:W-:Y:S01]  /*30c0*/  IMAD.U32 R14, R104, 0x10000, RZ ;  /* 0x00010000680e7824 */ /* 0x020fe200078e00ff */
[----:B------:R-:W-:Y:S01]  /*30d0*/  ISETP.GT.AND P1, PT, R3, 0x8, PT ;  /* 0x000000080300780c */ /* 0x000fe20003f24270 */
[----:B------:R-:W-:Y:S02]  /*30e0*/  BSSY B1, `(.L_x_35) ;  /* 0x0000008000017945 */ /* 0x000fe40003800000 */
[----:B------:R-:W-:Y:S01]  /*30f0*/  FMUL R14, R14, R113 ;  /* 0x000000710e0e7220 */ /* 0x000fe20000400000 */
[----:B------:R-:W-:-:S03]  /*3100*/  ISETP.GT.AND P2, PT, R0, RZ, P1 ;  /* 0x000000ff0000720c */ /* 0x000fc60000f44270 */
[----:B------:R-:W-:-:S05]  /*3110*/  FFMA R14, R107, R112, R14 ;  /* 0x000000706b0e7223 */ /* 0x000fca000000000e */
[----:B------:R-:W-:-:S05]  /*3120*/  F2FP.BF16.F32.PACK_AB R14, RZ, R14 ;  /* 0x0000000eff0e723e */ /* 0x000fca00000010ff */
[----:B------:R3:W-:Y:S01]  /*3130*/  @P0 STG.E.U16 desc[UR44][R12.64+0x2], R14 ;  /* 0x0000020e0c000986 */ /* 0x0007e2000c10152c */
[----:B------:R-:W-:Y:S05]  /*3140*/  @!P2 BRA `(.L_x_36) ;  /* 0x000000000004a947 */ /* 0x000fea0003800000 */
[----:B------:R4:W5:Y:S02]  /*3150*/  LDG.E.LTC128B.U16 R104, desc[UR44][R6.64+0x10] ;  /* 0x0000102c06687981 */ /* 0x000964000c1e1520 */
.L_x_36:
[----:B------:R-:W-:Y:S05]  /*3160*/  BSYNC B1 ;  /* 0x0000000000017941 */ /* 0x000fea0003800000 */
.L_x_35:
[----:B---3-5:R-:W-:Y:S01]  /*3170*/  IMAD.U32 R14, R104, 0x10000, RZ ;  /* 0x00010000680e7824 */ /* 0x028fe200078e00ff */
[----:B------:R-:W-:Y:S01]  /*3180*/  ISETP.GT.AND P0, PT, R3, 0x9, PT ;  /* 0x000000090300780c */ /* 0x000fe20003f04270 */
[----:B------:R-:W-:Y:S02]  /*3190*/  BSSY B1, `(.L_x_37) ;  /* 0x0000008000017945 */ /* 0x000fe40003800000 */
[----:B-1----:R-:W-:Y:S01]  /*31a0*/  FMUL R9, R14, R113 ;  /* 0x000000710e097220 */ /* 0x002fe20000400000 */
[----:B------:R-:W-:-:S03]  /*31b0*/  ISETP.GT.AND P3, PT, R0, RZ, P0 ;  /* 0x000000ff0000720c */ /* 0x000fc60000764270 */
[----:B------:R-:W-:-:S05]  /*31c0*/  FFMA R9, R108, R112, R9 ;  /* 0x000000706c097223 */ /* 0x000fca0000000009 */
[----:B------:R-:W-:-:S05]  /*31d0*/  F2FP.BF16.F32.PACK_AB R9, RZ, R9 ;  /* 0x00000009ff09723e */ /* 0x000fca00000010ff */
[----:B------:R1:W-:Y:S01]  /*31e0*/  @P2 STG.E.U16 desc[UR44][R10.64+0x10], R9 ;  /* 0x000010090a002986 */ /* 0x0003e2000c10152c */
[----:B------:R-:W-:Y:S05]  /*31f0*/  @!P3 BRA `(.L_x_38) ;  /* 0x000000000004b947 */ /* 0x000fea0003800000 */
[----:B------:R3:W5:Y:S02]  /*3200*/  LDG.E.LTC128B.U16 R104, desc[UR44][R6.64+0x12] ;  /* 0x0000122c06687981 */ /* 0x000764000c1e1520 */
.L_x_38:
[----:B------:R-:W-:Y:S05]  /*3210*/  BSYNC B1 ;  /* 0x0000000000017941 */ /* 0x000fea0003800000 */
.L_x_37:
[----:B-----5:R-:W-:Y:S01]  /*3220*/  IMAD.U32 R14, R104, 0x10000, RZ ;  /* 0x00010000680e7824 */ /* 0x020fe200078e00ff */
[----:B------:R-:W-:Y:S01]  /*3230*/  ISETP.GT.AND P1, PT, R0, 0x8, P1 ;  /* 0x000000080000780c */ /* 0x000fe20000f24270 */
[----:B------:R-:W-:Y:S02]  /*3240*/  BSSY B1, `(.L_x_39) ;  /* 0x0000007000017945 */ /* 0x000fe40003800000 */
[----:B------:R-:W-:-:S04]  /*3250*/  FMUL R14, R14, R113 ;  /* 0x000000710e0e7220 */ /* 0x000fc80000400000 */
[----:B------:R-:W-:-:S05]  /*3260*/  FFMA R14, R109, R112, R14 ;  /* 0x000000706d0e7223 */ /* 0x000fca000000000e */
[----:B------:R-:W-:-:S05]  /*3270*/  F2FP.BF16.F32.PACK_AB R14, RZ, R14 ;  /* 0x0000000eff0e723e */ /* 0x000fca00000010ff */
[----:B------:R0:W-:Y:S01]  /*3280*/  @P3 STG.E.U16 desc[UR44][R10.64+0x12], R14 ;  /* 0x0000120e0a003986 */ /* 0x0001e2000c10152c */
[----:B------:R-:W-:Y:S05]  /*3290*/  @!P1 BRA `(.L_x_40) ;  /* 0x0000000000049947 */ /* 0x000fea0003800000 */
[----:B------:R0:W5:Y:S02]  /*32a0*/  LDG.E.LTC128B.U16 R104, desc[UR44][R4.64+0x10] ;  /* 0x0000102c04687981 */ /* 0x000164000c1e1520 */
.L_x_40:
[----:B------:R-:W-:Y:S05]  /*32b0*/  BSYNC B1 ;  /* 0x0000000000017941 */ /* 0x000fea0003800000 */
.L_x_39:
[----:B0----5:R-:W-:Y:S01]  /*32c0*/  IMAD.U32 R14, R104, 0x10000, RZ ;  /* 0x00010000680e7824 */ /* 0x021fe200078e00ff */
[----:B------:R-:W-:Y:S01]  /*32d0*/  ISETP.GT.AND P0, PT, R0, 0x8, P0 ;  /* 0x000000080000780c */ /* 0x000fe20000704270 */
[----:B------:R-:W-:Y:S02]  /*32e0*/  BSSY B1, `(.L_x_41) ;  /* 0x0000007000017945 */ /* 0x000fe40003800000 */
[----:B-1----:R-:W-:-:S04]  /*32f0*/  FMUL R9, R14, R113 ;  /* 0x000000710e097220 */ /* 0x002fc80000400000 */
[----:B------:R-:W-:-:S05]  /*3300*/  FFMA R9, R110, R112, R9 ;  /* 0x000000706e097223 */ /* 0x000fca0000000009 */
[----:B------:R-:W-:-:S05]  /*3310*/  F2FP.BF16.F32.PACK_AB R9, RZ, R9 ;  /* 0x00000009ff09723e */ /* 0x000fca00000010ff */
[----:B------:R0:W-:Y:S01]  /*3320*/  @P1 STG.E.U16 desc[UR44][R12.64+0x10], R9 ;  /* 0x000010090c001986 */ /* 0x0001e2000c10152c */
[----:B------:R-:W-:Y:S05]  /*3330*/  @!P0 BRA `(.L_x_42) ;  /* 0x0000000000048947 */ /* 0x000fea0003800000 */
[----:B------:R1:W5:Y:S02]  /*3340*/  LDG.E.LTC128B.U16 R104, desc[UR44][R4.64+0x12] ;  /* 0x0000122c04687981 */ /* 0x000364000c1e1520 */
.L_x_42:
[----:B------:R-:W-:Y:S05]  /*3350*/  BSYNC B1 ;  /* 0x0000000000017941 */ /* 0x000fea0003800000 */
.L_x_41:
        /* <DEDUP_REMOVED lines=10> */
.L_x_44:
[----:B------:R-:W-:Y:S05]  /*3400*/  BSYNC B1 ;  /* 0x0000000000017941 */ /* 0x000fea0003800000 */
.L_x_43:
[----:B0----5:R-:W-:Y:S01]  /*3410*/  IMAD.U32 R14, R104, 0x10000, RZ ;  /* 0x00010000680e7824 */ /* 0x021fe200078e00ff */
        /* <DEDUP_REMOVED lines=9> */
.L_x_46:
[----:B------:R-:W-:Y:S05]  /*34b0*/  BSYNC B1 ;  /* 0x0000000000017941 */ /* 0x000fea0003800000 */
.L_x_45:
        /* <DEDUP_REMOVED lines=9> */
.L_x_48:
[----:B------:R-:W-:Y:S05]  /*3550*/  BSYNC B1 ;  /* 0x0000000000017941 */ /* 0x000fea0003800000 */
.L_x_47:
[----:B0----5:R-:W-:Y:S01]  /*3560*/  IMAD.U32 R14, R104, 0x10000, RZ ;  /* 0x00010000680e7824 */ /* 0x021fe200078e00ff */
        /* <DEDUP_REMOVED lines=8> */
.L_x_50:
[----:B------:R-:W-:Y:S05]  /*35f0*/  BSYNC B1 ;  /* 0x0000000000017941 */ /* 0x000fea0003800000 */
.L_x_49:
        /* <DEDUP_REMOVED lines=10> */
.L_x_52:
[----:B------:R-:W-:Y:S05]  /*36a0*/  BSYNC B1 ;  /* 0x0000000000017941 */ /* 0x000fea0003800000 */
.L_x_51:
        /* <DEDUP_REMOVED lines=10> */
.L_x_54:
[----:B------:R-:W-:Y:S05]  /*3750*/  BSYNC B1 ;  /* 0x0000000000017941 */ /* 0x000fea0003800000 */
.L_x_53:
        /* <DEDUP_REMOVED lines=9> */
.L_x_56:
[----:B------:R-:W-:Y:S05]  /*37f0*/  BSYNC B1 ;  /* 0x0000000000017941 */ /* 0x000fea0003800000 */
.L_x_55:
        /* <DEDUP_REMOVED lines=9> */
.L_x_58:
[----:B------:R-:W-:Y:S05]  /*3890*/  BSYNC B1 ;  /* 0x0000000000017941 */ /* 0x000fea0003800000 */
.L_x_57:
        /* <DEDUP_REMOVED lines=10> */
.L_x_60:
[----:B------:R-:W-:Y:S05]  /*3940*/  BSYNC B1 ;  /* 0x0000000000017941 */ /* 0x000fea0003800000 */
.L_x_59:
        /* <DEDUP_REMOVED lines=10> */
.L_x_62:
[----:B------:R-:W-:Y:S05]  /*39f0*/  BSYNC B1 ;  /* 0x0000000000017941 */ /* 0x000fea0003800000 */
.L_x_61:
        /* <DEDUP_REMOVED lines=9> */
.L_x_64:
[----:B------:R-:W-:Y:S05]  /*3a90*/  BSYNC B1 ;  /* 0x0000000000017941 */ /* 0x000fea0003800000 */
.L_x_63:
        /* <DEDUP_REMOVED lines=9> */
.L_x_66:
[----:B------:R-:W-:Y:S05]  /*3b30*/  BSYNC B1 ;  /* 0x0000000000017941 */ /* 0x000fea0003800000 */
.L_x_65:
        /* <DEDUP_REMOVED lines=10> */
.L_x_68:
[----:B------:R-:W-:Y:S05]  /*3be0*/  BSYNC B1 ;  /* 0x0000000000017941 */ /* 0x000fea0003800000 */
.L_x_67:
        /* <DEDUP_REMOVED lines=10> */
.L_x_70:
[----:B------:R-:W-:Y:S05]  /*3c90*/  BSYNC B1 ;  /* 0x0000000000017941 */ /* 0x000fea0003800000 */
.L_x_69:
        /* <DEDUP_REMOVED lines=9> */
.L_x_72:
[----:B------:R-:W-:Y:S05]  /*3d30*/  BSYNC B1 ;  /* 0x0000000000017941 */ /* 0x000fea0003800000 */
.L_x_71:
        /* <DEDUP_REMOVED lines=9> */
.L_x_74:
[----:B------:R-:W-:Y:S05]  /*3dd0*/  BSYNC B1 ;  /* 0x0000000000017941 */ /* 0x000fea0003800000 */
.L_x_73:
        /* <DEDUP_REMOVED lines=10> */
.L_x_76:
[----:B------:R-:W-:Y:S05]  /*3e80*/  BSYNC B1 ;  /* 0x0000000000017941 */ /* 0x000fea0003800000 */
.L_x_75:
        /* <DEDUP_REMOVED lines=10> */
.L_x_78:
[----:B------:R-:W-:Y:S05]  /*3f30*/  BSYNC B1 ;  /* 0x0000000000017941 */ /* 0x000fea0003800000 */
.L_x_77:
        /* <DEDUP_REMOVED lines=9> */
.L_x_80:
[----:B------:R-:W-:Y:S05]  /*3fd0*/  BSYNC B1 ;  /* 0x0000000000017941 */ /* 0x000fea0003800000 */
.L_x_79:
        /* <DEDUP_REMOVED lines=9> */
.L_x_82:
[----:B------:R-:W-:Y:S05]  /*4070*/  BSYNC B1 ;  /* 0x0000000000017941 */ /* 0x000fea0003800000 */
.L_x_81:
        /* <DEDUP_REMOVED lines=10> */
.L_x_84:
[----:B------:R-:W-:Y:S05]  /*4120*/  BSYNC B1 ;  /* 0x0000000000017941 */ /* 0x000fea0003800000 */
.L_x_83:
        /* <DEDUP_REMOVED lines=10> */
.L_x_86:
[----:B------:R-:W-:Y:S05]  /*41d0*/  BSYNC B1 ;  /* 0x0000000000017941 */ /* 0x000fea0003800000 */
.L_x_85:
        /* <DEDUP_REMOVED lines=9> */
.L_x_88:
[----:B------:R-:W-:Y:S05]  /*4270*/  BSYNC B1 ;  /* 0x0000000000017941 */ /* 0x000fea0003800000 */
.L_x_87:
        /* <DEDUP_REMOVED lines=9> */
.L_x_90:
[----:B------:R-:W-:Y:S05]  /*4310*/  BSYNC B1 ;  /* 0x0000000000017941 */ /* 0x000fea0003800000 */
.L_x_89:
        /* <DEDUP_REMOVED lines=10> */
.L_x_92:
[----:B------:R-:W-:Y:S05]  /*43c0*/  BSYNC B1 ;  /* 0x0000000000017941 */ /* 0x000fea0003800000 */
.L_x_91:
        /* <DEDUP_REMOVED lines=10> */
.L_x_94:
[----:B------:R-:W-:Y:S05]  /*4470*/  BSYNC B1 ;  /* 0x0000000000017941 */ /* 0x000fea0003800000 */
.L_x_93:
        /* <DEDUP_REMOVED lines=9> */
.L_x_96:
[----:B------:R-:W-:Y:S05]  /*4510*/  BSYNC B1 ;  /* 0x0000000000017941 */ /* 0x000fea0003800000 */
.L_x_95:
        /* <DEDUP_REMOVED lines=9> */
.L_x_98:
[----:B------:R-:W-:Y:S05]  /*45b0*/  BSYNC B1 ;  /* 0x0000000000017941 */ /* 0x000fea0003800000 */
.L_x_97:
        /* <DEDUP_REMOVED lines=10> */
.L_x_100:
[----:B------:R-:W-:Y:S05]  /*4660*/  BSYNC B1 ;  /* 0x0000000000017941 */ /* 0x000fea0003800000 */
.L_x_99:
        /* <DEDUP_REMOVED lines=10> */
.L_x_102:
[----:B------:R-:W-:Y:S05]  /*4710*/  BSYNC B1 ;  /* 0x0000000000017941 */ /* 0x000fea0003800000 */
.L_x_101:
        /* <DEDUP_REMOVED lines=9> */
.L_x_104:
[----:B------:R-:W-:Y:S05]  /*47b0*/  BSYNC B1 ;  /* 0x0000000000017941 */ /* 0x000fea0003800000 */
.L_x_103:
        /* <DEDUP_REMOVED lines=9> */
.L_x_106:
[----:B------:R-:W-:Y:S05]  /*4850*/  BSYNC B1 ;  /* 0x0000000000017941 */ /* 0x000fea0003800000 */
.L_x_105:
        /* <DEDUP_REMOVED lines=10> */
.L_x_108:
[----:B------:R-:W-:Y:S05]  /*4900*/  BSYNC B1 ;  /* 0x0000000000017941 */ /* 0x000fea0003800000 */
.L_x_107:
        /* <DEDUP_REMOVED lines=10> */
.L_x_110:
[----:B------:R-:W-:Y:S05]  /*49b0*/  BSYNC B1 ;  /* 0x0000000000017941 */ /* 0x000fea0003800000 */
.L_x_109:
        /* <DEDUP_REMOVED lines=9> */
.L_x_112:
[----:B------:R-:W-:Y:S05]  /*4a50*/  BSYNC B1 ;  /* 0x0000000000017941 */ /* 0x000fea0003800000 */
.L_x_111:
        /* <DEDUP_REMOVED lines=9> */
.L_x_114:
[----:B------:R-:W-:Y:S05]  /*4af0*/  BSYNC B1 ;  /* 0x0000000000017941 */ /* 0x000fea0003800000 */
.L_x_113:
        /* <DEDUP_REMOVED lines=10> */
.L_x_116:
[----:B------:R-:W-:Y:S05]  /*4ba0*/  BSYNC B1 ;  /* 0x0000000000017941 */ /* 0x000fea0003800000 */
.L_x_115:
        /* <DEDUP_REMOVED lines=10> */
.L_x_118:
[----:B------:R-:W-:Y:S05]  /*4c50*/  BSYNC B1 ;  /* 0x0000000000017941 */ /* 0x000fea0003800000 */
.L_x_117:
        /* <DEDUP_REMOVED lines=9> */
.L_x_120:
[----:B------:R-:W-:Y:S05]  /*4cf0*/  BSYNC B1 ;  /* 0x0000000000017941 */ /* 0x000fea0003800000 */
.L_x_119:
        /* <DEDUP_REMOVED lines=9> */
.L_x_122:
[----:B------:R-:W-:Y:S05]  /*4d90*/  BSYNC B1 ;  /* 0x0000000000017941 */ /* 0x000fea0003800000 */
.L_x_121:
        /* <DEDUP_REMOVED lines=10> */
.L_x_124:
[----:B------:R-:W-:Y:S05]  /*4e40*/  BSYNC B1 ;  /* 0x0000000000017941 */ /* 0x000fea0003800000 */
.L_x_123:
        /* <DEDUP_REMOVED lines=10> */
.L_x_126:
[----:B------:R-:W-:Y:S05]  /*4ef0*/  BSYNC B1 ;  /* 0x0000000000017941 */ /* 0x000fea0003800000 */
.L_x_125:
        /* <DEDUP_REMOVED lines=9> */
.L_x_128:
[----:B------:R-:W-:Y:S05]  /*4f90*/  BSYNC B1 ;  /* 0x0000000000017941 */ /* 0x000fea0003800000 */
.L_x_127:
        /* <DEDUP_REMOVED lines=9> */
.L_x_130:
[----:B------:R-:W-:Y:S05]  /*5030*/  BSYNC B1 ;  /* 0x0000000000017941 */ /* 0x000fea0003800000 */
.L_x_129:
        /* <DEDUP_REMOVED lines=10> */
.L_x_132:
[----:B------:R-:W-:Y:S05]  /*50e0*/  BSYNC B1 ;  /* 0x0000000000017941 */ /* 0x000fea0003800000 */
.L_x_131:
        /* <DEDUP_REMOVED lines=10> */
.L_x_134:
[----:B------:R-:W-:Y:S05]  /*5190*/  BSYNC B1 ;  /* 0x0000000000017941 */ /* 0x000fea0003800000 */
.L_x_133:
        /* <DEDUP_REMOVED lines=9> */
.L_x_136:
[----:B------:R-:W-:Y:S05]  /*5230*/  BSYNC B1 ;  /* 0x0000000000017941 */ /* 0x000fea0003800000 */
.L_x_135:
        /* <DEDUP_REMOVED lines=9> */
.L_x_138:
[----:B------:R-:W-:Y:S05]  /*52d0*/  BSYNC B1 ;  /* 0x0000000000017941 */ /* 0x000fea0003800000 */
.L_x_137:
        /* <DEDUP_REMOVED lines=10> */
.L_x_140:
[----:B------:R-:W-:Y:S05]  /*5380*/  BSYNC B1 ;  /* 0x0000000000017941 */ /* 0x000fea0003800000 */
.L_x_139:
        /* <DEDUP_REMOVED lines=10> */
.L_x_142:
[----:B------:R-:W-:Y:S05]  /*5430*/  BSYNC B1 ;  /* 0x0000000000017941 */ /* 0x000fea0003800000 */
.L_x_141:
        /* <DEDUP_REMOVED lines=9> */
.L_x_144:
[----:B------:R-:W-:Y:S05]  /*54d0*/  BSYNC B1 ;  /* 0x0000000000017941 */ /* 0x000fea0003800000 */
.L_x_143:
        /* <DEDUP_REMOVED lines=9> */
.L_x_146:
[----:B------:R-:W-:Y:S05]  /*5570*/  BSYNC B1 ;  /* 0x0000000000017941 */ /* 0x000fea0003800000 */
.L_x_145:
        /* <DEDUP_REMOVED lines=10> */
.L_x_148:
[----:B------:R-:W-:Y:S05]  /*5620*/  BSYNC B1 ;  /* 0x0000000000017941 */ /* 0x000fea0003800000 */
.L_x_147:
        /* <DEDUP_REMOVED lines=10> */
.L_x_150:
[----:B------:R-:W-:Y:S05]  /*56d0*/  BSYNC B1 ;  /* 0x0000000000017941 */ /* 0x000fea0003800000 */
.L_x_149:
        /* <DEDUP_REMOVED lines=9> */
.L_x_152:
[----:B------:R-:W-:Y:S05]  /*5770*/  BSYNC B1 ;  /* 0x0000000000017941 */ /* 0x000fea0003800000 */
.L_x_151:
        /* <DEDUP_REMOVED lines=9> */
.L_x_154:
[----:B------:R-:W-:Y:S05]  /*5810*/  BSYNC B1 ;  /* 0x0000000000017941 */ /* 0x000fea0003800000 */
.L_x_153:
        /* <DEDUP_REMOVED lines=10> */
.L_x_156:
[----:B------:R-:W-:Y:S05]  /*58c0*/  BSYNC B1 ;  /* 0x0000000000017941 */ /* 0x000fea0003800000 */
.L_x_155:
        /* <DEDUP_REMOVED lines=10> */
.L_x_158:
[----:B------:R-:W-:Y:S05]  /*5970*/  BSYNC B1 ;  /* 0x0000000000017941 */ /* 0x000fea0003800000 */
.L_x_157:
        /* <DEDUP_REMOVED lines=9> */
.L_x_160:
[----:B------:R-:W-:Y:S05]  /*5a10*/  BSYNC B1 ;  /* 0x0000000000017941 */ /* 0x000fea0003800000 */
.L_x_159:
        /* <DEDUP_REMOVED lines=9> */
.L_x_162:
[----:B------:R-:W-:Y:S05]  /*5ab0*/  BSYNC B1 ;  /* 0x0000000000017941 */ /* 0x000fea0003800000 */
.L_x_161:
        /* <DEDUP_REMOVED lines=10> */
.L_x_164:
[----:B------:R-:W-:Y:S05]  /*5b60*/  BSYNC B1 ;  /* 0x0000000000017941 */ /* 0x000fea0003800000 */
.L_x_163:
        /* <DEDUP_REMOVED lines=10> */
.L_x_166:
[----:B------:R-:W-:Y:S05]  /*5c10*/  BSYNC B1 ;  /* 0x0000000000017941 */ /* 0x000fea0003800000 */
.L_x_165:
        /* <DEDUP_REMOVED lines=9> */
.L_x_168:
[----:B------:R-:W-:Y:S05]  /*5cb0*/  BSYNC B1 ;  /* 0x0000000000017941 */ /* 0x000fea0003800000 */
.L_x_167:
        /* <DEDUP_REMOVED lines=9> */
.L_x_170:
[----:B------:R-:W-:Y:S05]  /*5d50*/  BSYNC B1 ;  /* 0x0000000000017941 */ /* 0x000fea0003800000 */
.L_x_169:
        /* <DEDUP_REMOVED lines=10> */
.L_x_172:
[----:B------:R-:W-:Y:S05]  /*5e00*/  BSYNC B1 ;  /* 0x0000000000017941 */ /* 0x000fea0003800000 */
.L_x_171:
        /* <DEDUP_REMOVED lines=10> */
.L_x_174:
[----:B------:R-:W-:Y:S05]  /*5eb0*/  BSYNC B1 ;  /* 0x0000000000017941 */ /* 0x000fea0003800000 */
.L_x_173:
        /* <DEDUP_REMOVED lines=9> */
.L_x_176:
[----:B------:R-:W-:Y:S05]  /*5f50*/  BSYNC B1 ;  /* 0x0000000000017941 */ /* 0x000fea0003800000 */
.L_x_175:
        /* <DEDUP_REMOVED lines=9> */
.L_x_178:
[----:B------:R-:W-:Y:S05]  /*5ff0*/  BSYNC B1 ;  /* 0x0000000000017941 */ /* 0x000fea0003800000 */
.L_x_177:
        /* <DEDUP_REMOVED lines=10> */
.L_x_180:
[----:B------:R-:W-:Y:S05]  /*60a0*/  BSYNC B1 ;  /* 0x0000000000017941 */ /* 0x000fea0003800000 */
.L_x_179:
        /* <DEDUP_REMOVED lines=10> */
.L_x_182:
[----:B------:R-:W-:Y:S05]  /*6150*/  BSYNC B1 ;  /* 0x0000000000017941 */ /* 0x000fea0003800000 */
.L_x_181:
        /* <DEDUP_REMOVED lines=9> */
.L_x_184:
[----:B------:R-:W-:Y:S05]  /*61f0*/  BSYNC B1 ;  /* 0x0000000000017941 */ /* 0x000fea0003800000 */
.L_x_183:
        /* <DEDUP_REMOVED lines=9> */
.L_x_186:
[----:B------:R-:W-:Y:S05]  /*6290*/  BSYNC B1 ;  /* 0x0000000000017941 */ /* 0x000fea0003800000 */
.L_x_185:
        /* <DEDUP_REMOVED lines=10> */
.L_x_188:
[----:B------:R-:W-:Y:S05]  /*6340*/  BSYNC B1 ;  /* 0x0000000000017941 */ /* 0x000fea0003800000 */
.L_x_187:
        /* <DEDUP_REMOVED lines=10> */
.L_x_190:
[----:B------:R-:W-:Y:S05]  /*63f0*/  BSYNC B1 ;  /* 0x0000000000017941 */ /* 0x000fea0003800000 */
.L_x_189:
        /* <DEDUP_REMOVED lines=9> */
.L_x_192:
[----:B------:R-:W-:Y:S05]  /*6490*/  BSYNC B1 ;  /* 0x0000000000017941 */ /* 0x000fea0003800000 */
.L_x_191:
        /* <DEDUP_REMOVED lines=9> */
.L_x_194:
[----:B------:R-:W-:Y:S05]  /*6530*/  BSYNC B1 ;  /* 0x0000000000017941 */ /* 0x000fea0003800000 */
.L_x_193:
        /* <DEDUP_REMOVED lines=10> */
.L_x_196:
[----:B------:R-:W-:Y:S05]  /*65e0*/  BSYNC B1 ;  /* 0x0000000000017941 */ /* 0x000fea0003800000 */
.L_x_195:
        /* <DEDUP_REMOVED lines=10> */
.L_x_198:
[----:B------:R-:W-:Y:S05]  /*6690*/  BSYNC B1 ;  /* 0x0000000000017941 */ /* 0x000fea0003800000 */
.L_x_197:
[----:B0--345:R-:W-:Y:S01]  /*66a0*/  IMAD.U32 R6, R104, 0x10000, RZ ;  /* 0x0001000068067824 */ /* 0x039fe200078e00ff */
        /* <DEDUP_REMOVED lines=8> */
.L_x_200:
[----:B------:R-:W-:Y:S05]  /*6730*/  BSYNC B1 ;  /* 0x0000000000017941 */ /* 0x000fea0003800000 */
.L_x_199:
[----:B0----5:R-:W-:Y:S01]  /*6740*/  IMAD.U32 R6, R104, 0x10000, RZ ;  /* 0x0001000068067824 */ /* 0x021fe200078e00ff */
[----:B------:R-:W-:Y:S01]  /*6750*/  ISETP.GT.AND P0, PT, R0, 0x8, P0 ;  /* 0x000000080000780c */ /* 0x000fe20000704270 */
[----:B------:R-:W-:Y:S01]  /*6760*/  @P1 IMAD.MOV.U32 R7, RZ, RZ, R13 ;  /* 0x000000ffff071224 */ /* 0x000fe200078e000d */
[----:B------:R-:W-:Y:S01]  /*6770*/  BSSY B1, `(.L_x_201) ;  /* 0x0000008000017945 */ /* 0x000fe20003800000 */
[----:B------:R-:W-:Y:S01]  /*6780*/  FMUL R3, R6, R113 ;  /* 0x0000007106037220 */ /* 0x000fe20000400000 */
[----:B------:R-:W-:-:S03]  /*6790*/  @P1 IMAD.MOV.U32 R6, RZ, RZ, R12 ;  /* 0x000000ffff061224 */ /* 0x000fc600078e000c */
[----:B------:R-:W-:-:S05]  /*67a0*/  FFMA R3, R30, R112, R3 ;  /* 0x000000701e037223 */ /* 0x000fca0000000003 */
[----:B------:R-:W-:-:S05]  /*67b0*/  F2FP.BF16.F32.PACK_AB R3, RZ, R3 ;  /* 0x00000003ff03723e */ /* 0x000fca00000010ff */
[----:B------:R0:W-:Y:S01]  /*67c0*/  @P1 STG.E.U16 desc[UR44][R6.64+0x150], R3 ;  /* 0x0001500306001986 */ /* 0x0001e2000c10152c */
[----:B------:R-:W-:Y:S05]  /*67d0*/  @!P0 BRA `(.L_x_202) ;  /* 0x0000000000048947 */ /* 0x000fea0003800000 */
[----:B------:R4:W5:Y:S02]  /*67e0*/  LDG.E.LTC128B.U16 R104, desc[UR44][R4.64+0x152] ;  /* 0x0001522c04687981 */ /* 0x000964000c1e1520 */
.L_x_202:
[----:B------:R-:W-:Y:S05]  /*67f0*/  BSYNC B1 ;  /* 0x0000000000017941 */ /* 0x000fea0003800000 */
.L_x_201:
[----:B------:R-:W-:Y:S05]  /*6800*/  @!P0 BRA `(.L_x_203) ;  /* 0x0000001c00b08947 */ /* 0x000fea0003800000 */
[----:B-----5:R-:W-:-:S04]  /*6810*/  IMAD.U32 R104, R104, 0x10000, RZ ;  /* 0x0001000068687824 */ /* 0x020fc800078e00ff */
[----:B------:R-:W-:-:S04]  /*6820*/  FMUL R104, R104, R113 ;  /* 0x0000007168687220 */ /* 0x000fc80000400000 */
[----:B------:R-:W-:-:S05]  /*6830*/  FFMA R104, R31, R112, R104 ;  /* 0x000000701f687223 */ /* 0x000fca0000000068 */
[----:B------:R-:W-:-:S05]  /*6840*/  F2FP.BF16.F32.PACK_AB R104, RZ, R104 ;  /* 0x00000068ff68723e */ /* 0x000fca00000010ff */
[----:B------:R0:W-:Y:S01]  /*6850*/  STG.E.U16 desc[UR44][R12.64+0x152], R104 ;  /* 0x000152680c007986 */ /* 0x0001e2000c10152c */
[----:B------:R-:W-:Y:S05]  /*6860*/  BRA `(.L_x_203) ;  /* 0x0000001c00987947 */ /* 0x000fea0003800000 */
.L_x_30:
[----:B------:R-:W-:Y:S01]  /*6870*/  ULDC.64 UR4, c[0x0][0x5c0] ;  /* 0x0001700000047ab9 */ /* 0x000fe20000000a00 */
[----:B------:R-:W-:Y:S01]  /*6880*/  ISETP.GT.AND P3, PT, R3, 0x1, PT ;  /* 0x000000010300780c */ /* 0x000fe20003f64270 */
[-C--:B------:R-:W-:Y:S01]  /*6890*/  FMUL R104, R104, R112.reuse ;  /* 0x0000007068687220 */ /* 0x080fe20000400000 */
[----:B------:R-:W-:Y:S01]  /*68a0*/  LEA R10, P0, R6, UR4, 0x1 ;  /* 0x00000004060a7c11 */ /* 0x000fe2000f8008ff */
[-C--:B------:R-:W-:Y:S01]  /*68b0*/  FMUL R105, R105, R112.reuse ;  /* 0x0000007069697220 */ /* 0x080fe20000400000 */
[----:B------:R-:W-:Y:S01]  /*68c0*/  SHF.L.U64.HI R5, R4, 0x4, R5 ;  /* 0x0000000404057819 */ /* 0x000fe20000010205 */
[-C--:B------:R-:W-:Y:S01]  /*68d0*/  FMUL R106, R106, R112.reuse ;  /* 0x000000706a6a7220 */ /* 0x080fe20000400000 */
[----:B------:R-:W-:Y:S01]  /*68e0*/  LEA.HI.X R11, R6, UR5, R129, 0x1, P0 ;  /* 0x00000005060b7c11 */ /* 0x000fe200080f0c81 */
[-C--:B------:R-:W-:Y:S01]  /*68f0*/  FMUL R107, R107, R112.reuse ;  /* 0x000000706b6b7220 */ /* 0x080fe20000400000 */
[----:B------:R-:W-:Y:S01]  /*6900*/  ISETP.GT.AND P0, PT, R0, RZ, P3 ;  /* 0x000000ff0000720c */ /* 0x000fe20001f04270 */
[----:B------:R-:W-:Y:S01]  /*6910*/  FMUL R108, R108, R112 ;  /* 0x000000706c6c7220 */ /* 0x000fe20000400000 */
[----:B------:R-:W-:Y:S01]  /*6920*/  F2FP.BF16.F32.PACK_AB R104, RZ, R104 ;  /* 0x00000068ff68723e */ /* 0x000fe200000010ff */
[-C--:B------:R-:W-:Y:S01]  /*6930*/  FMUL R109, R109, R112.reuse ;  /* 0x000000706d6d7220 */ /* 0x080fe20000400000 */
[----:B------:R-:W-:Y:S01]  /*6940*/  F2FP.BF16.F32.PACK_AB R105, RZ, R105 ;  /* 0x00000069ff69723e */ /* 0x000fe200000010ff */
[----:B------:R-:W-:Y:S01]  /*6950*/  FMUL R110, R110, R112 ;  /* 0x000000706e6e7220 */ /* 0x000fe20000400000 */
[----:B------:R-:W-:Y:S01]  /*6960*/  LEA R4, P4, R4, R10, 0x4 ;  /* 0x0000000a04047211 */ /* 0x000fe200078820ff */
[----:B------:R-:W-:Y:S01]  /*6970*/  @P2 STG.E.U16 desc[UR44][R10.64], R104 ;  /* 0x000000680a002986 */ /* 0x000fe2000c10152c */
[----:B------:R-:W-:Y:S01]  /*6980*/  ISETP.GT.AND P2, PT, R3, 0x8, PT ;  /* 0x000000080300780c */ /* 0x000fe20003f44270 */
[----:B------:R-:W-:Y:S01]  /*6990*/  FMUL R111, R111, R112 ;  /* 0x000000706f6f7220 */ /* 0x000fe20000400000 */
[C---:B------:R-:W-:Y:S01]  /*69a0*/  ISETP.GT.AND P1, PT, R0.reuse, 0x8, P1 ;  /* 0x000000080000780c */ /* 0x040fe20000f24270 */
[--C-:B------:R-:W-:Y:S01]  /*69b0*/  IMAD.X R5, R5, 0x1, R11.reuse, P4 ;  /* 0x0000000105057824 */ /* 0x100fe200020e060b */
[C---:B------:R-:W-:Y:S01]  /*69c0*/  ISETP.GT.AND P5, PT, R0.reuse, RZ, P2 ;  /* 0x000000ff0000720c */ /* 0x040fe200017a4270 */
[--C-:B------:R-:W-:Y:S01]  /*69d0*/  @P0 IMAD.MOV.U32 R6, RZ, RZ, R10.reuse ;  /* 0x000000ffff060224 */ /* 0x100fe200078e000a */
[----:B------:R-:W-:Y:S01]  /*69e0*/  ISETP.GT.AND P3, PT, R0, 0x8, P3 ;  /* 0x000000080000780c */ /* 0x000fe20001f64270 */
[--C-:B------:R-:W-:Y:S01]  /*69f0*/  @P0 IMAD.MOV.U32 R7, RZ, RZ, R11.reuse ;  /* 0x000000ffff070224 */ /* 0x100fe200078e000b */
[----:B------:R-:W-:Y:S01]  /*6a00*/  F2FP.BF16.F32.PACK_AB R106, RZ, R106 ;  /* 0x0000006aff6a723e */ /* 0x000fe200000010ff */
[-C--:B------:R-:W-:Y:S01]  /*6a10*/  FMUL R96, R96, R112.reuse ;  /* 0x0000007060607220 */ /* 0x080fe20000400000 */
[----:B------:R-:W-:Y:S01]  /*6a20*/  F2FP.BF16.F32.PACK_AB R107, RZ, R107 ;  /* 0x0000006bff6b723e */ /* 0x000fe200000010ff */
[-C--:B------:R-:W-:Y:S01]  /*6a30*/  FMUL R97, R97, R112.reuse ;  /* 0x0000007061617220 */ /* 0x080fe20000400000 */
[----:B------:R0:W-:Y:S01]  /*6a40*/  @P0 STG.E.U16 desc[UR44][R6.64+0x2], R105 ;  /* 0x0000026906000986 */ /* 0x0001e2000c10152c */
[----:B------:R-:W-:Y:S01]  /*6a50*/  ISETP.GT.AND P0, PT, R3, 0x9, PT ;  /* 0x000000090300780c */ /* 0x000fe20003f04270 */
[----:B------:R-:W-:Y:S01]  /*6a60*/  FMUL R98, R98, R112 ;  /* 0x0000007062627220 */ /* 0x000fe20000400000 */
[----:B------:R-:W-:Y:S01]  /*6a70*/  F2FP.BF16.F32.PACK_AB R108, RZ, R108 ;  /* 0x0000006cff6c723e */ /* 0x000fe200000010ff */
[----:B------:R-:W-:Y:S01]  /*6a80*/  @P1 STG.E.U16 desc[UR44][R4.64], R106 ;  /* 0x0000006a04001986 */ /* 0x000fe2000c10152c */
[----:B------:R-:W-:Y:S01]  /*6a90*/  ISETP.GT.AND P4, PT, R0, RZ, P0 ;  /* 0x000000ff0000720c */ /* 0x000fe20000784270 */
[-C--:B------:R-:W-:Y:S01]  /*6aa0*/  FMUL R99, R99, R112.reuse ;  /* 0x0000007063637220 */ /* 0x080fe20000400000 */
[C---:B------:R-:W-:Y:S01]  /*6ab0*/  ISETP.GT.AND P1, PT, R3.reuse, 0x10, PT ;  /* 0x000000100300780c */ /* 0x040fe20003f24270 */
[----:B------:R-:W-:Y:S01]  /*6ac0*/  @P3 STG.E.U16 desc[UR44][R4.64+0x2], R107 ;  /* 0x0000026b04003986 */ /* 0x000fe2000c10152c */
[----:B------:R-:W-:Y:S01]  /*6ad0*/  F2FP.BF16.F32.PACK_AB R109, RZ, R109 ;  /* 0x0000006dff6d723e */ /* 0x000fe200000010ff */
[-C--:B------:R-:W-:Y:S01]  /*6ae0*/  FMUL R100, R100, R112.reuse ;  /* 0x0000007064647220 */ /* 0x080fe20000400000 */
[C---:B------:R-:W-:Y:S01]  /*6af0*/  ISETP.GT.AND P2, PT, R0.reuse, 0x8, P2 ;  /* 0x000000080000780c */ /* 0x040fe20001744270 */
[--C-:B0-----:R-:W-:Y:S01]  /*6b00*/  @P5 IMAD.MOV.U32 R6, RZ, RZ, R10.reuse ;  /* 0x000000ffff065224 */ /* 0x101fe200078e000a */
[----:B------:R-:W-:Y:S01]  /*6b10*/  ISETP.GT.AND P3, PT, R0, 0x8, P0 ;  /* 0x000000080000780c */ /* 0x000fe20000764270 */
[--C-:B------:R-:W-:Y:S01]  /*6b20*/  @P5 IMAD.MOV.U32 R7, RZ, RZ, R11.reuse ;  /* 0x000000ffff075224 */ /* 0x100fe200078e000b */
[----:B------:R-:W-:Y:S01]  /*6b30*/  ISETP.GT.AND P0, PT, R3, 0x11, PT ;  /* 0x000000110300780c */ /* 0x000fe20003f04270 */
[----:B------:R-:W-:Y:S01]  /*6b40*/  FMUL R101, R101, R112 ;  /* 0x0000007065657220 */ /* 0x000fe20000400000 */
[----:B------:R-:W-:Y:S01]  /*6b50*/  F2FP.BF16.F32.PACK_AB R110, RZ, R110 ;  /* 0x0000006eff6e723e */ /* 0x000fe200000010ff */
[-C--:B------:R-:W-:Y:S01]  /*6b60*/  FMUL R102, R102, R112.reuse ;  /* 0x0000007066667220 */ /* 0x080fe20000400000 */
[----:B------:R0:W-:Y:S01]  /*6b70*/  @P5 STG.E.U16 desc[UR44][R6.64+0x10], R108 ;  /* 0x0000106c06005986 */ /* 0x0001e2000c10152c */
[----:B------:R-:W-:Y:S01]  /*6b80*/  ISETP.GT.AND P5, PT, R0, RZ, P1 ;  /* 0x000000ff0000720c */ /* 0x000fe20000fa4270 */
[-C--:B------:R-:W-:Y:S01]  /*6b90*/  FMUL R103, R103, R112.reuse ;  /* 0x0000007067677220 */ /* 0x080fe20000400000 */
[----:B------:R-:W-:Y:S01]  /*6ba0*/  F2FP.BF16.F32.PACK_AB R111, RZ, R111 ;  /* 0x0000006fff6f723e */ /* 0x000fe200000010ff */
[----:B------:R-:W-:Y:S01]  /*6bb0*/  FMUL R88, R88, R112 ;  /* 0x0000007058587220 */ /* 0x000fe20000400000 */
[----:B------:R-:W-:Y:S01]  /*6bc0*/  F2FP.BF16.F32.PACK_AB R96, RZ, R96 ;  /* 0x00000060ff60723e */ /* 0x000fe200000010ff */
[-C--:B------:R-:W-:Y:S01]  /*6bd0*/  FMUL R89, R89, R112.reuse ;  /* 0x0000007059597220 */ /* 0x080fe20000400000 */
[----:B------:R-:W-:Y:S01]  /*6be0*/  F2FP.BF16.F32.PACK_AB R97, RZ, R97 ;  /* 0x00000061ff61723e */ /* 0x000fe200000010ff */
[-C--:B------:R-:W-:Y:S01]  /*6bf0*/  FMUL R90, R90, R112.reuse ;  /* 0x000000705a5a7220 */ /* 0x080fe20000400000 */
[----:B------:R-:W-:Y:S01]  /*6c00*/  ISETP.GT.AND P1, PT, R0, 0x8, P1 ;  /* 0x000000080000780c */ /* 0x000fe20000f24270 */
[----:B------:R-:W-:Y:S01]  /*6c10*/  FMUL R91, R91, R112 ;  /* 0x000000705b5b7220 */ /* 0x000fe20000400000 */
[----:B------:R-:W-:Y:S01]  /*6c20*/  F2FP.BF16.F32.PACK_AB R98, RZ, R98 ;  /* 0x00000062ff62723e */ /* 0x000fe200000010ff */
[--C-:B0-----:R-:W-:Y:S01]  /*6c30*/  @P4 IMAD.MOV.U32 R6, RZ, RZ, R10.reuse ;  /* 0x000000ffff064224 */ /* 0x101fe200078e000a */
[----:B------:R-:W-:Y:S01]  /*6c40*/  F2FP.BF16.F32.PACK_AB R99, RZ, R99 ;  /* 0x00000063ff63723e */ /* 0x000fe200000010ff */
[--C-:B------:R-:W-:Y:S01]  /*6c50*/  @P4 IMAD.MOV.U32 R7, RZ, RZ, R11.reuse ;  /* 0x000000ffff074224 */ /* 0x100fe200078e000b */
[----:B------:R-:W-:Y:S01]  /*6c60*/  F2FP.BF16.F32.PACK_AB R100, RZ, R100 ;  /* 0x00000064ff64723e */ /* 0x000fe200000010ff */
[-C--:B------:R-:W-:Y:S01]  /*6c70*/  FMUL R92, R92, R112.reuse ;  /* 0x000000705c5c7220 */ /* 0x080fe20000400000 */
[----:B------:R-:W-:Y:S01]  /*6c80*/  F2FP.BF16.F32.PACK_AB R101, RZ, R101 ;  /* 0x00000065ff65723e */ /* 0x000fe200000010ff */
[-C--:B------:R-:W-:Y:S01]  /*6c90*/  FMUL R93, R93, R112.reuse ;  /* 0x000000705d5d7220 */ /* 0x080fe20000400000 */
[----:B------:R0:W-:Y:S01]  /*6ca0*/  @P4 STG.E.U16 desc[UR44][R6.64+0x12], R109 ;  /* 0x0000126d06004986 */ /* 0x0001e2000c10152c */
[----:B------:R-:W-:Y:S01]  /*6cb0*/  ISETP.GT.AND P4, PT, R0, RZ, P0 ;  /* 0x000000ff0000720c */ /* 0x000fe20000784270 */
[----:B------:R-:W-:Y:S01]  /*6cc0*/  FMUL R94, R94, R112 ;  /* 0x000000705e5e7220 */ /* 0x000fe20000400000 */
[----:B------:R-:W-:Y:S01]  /*6cd0*/  F2FP.BF16.F32.PACK_AB R102, RZ, R102 ;  /* 0x00000066ff66723e */ /* 0x000fe200000010ff */
[----:B------:R-:W-:Y:S01]  /*6ce0*/  @P2 STG.E.U16 desc[UR44][R4.64+0x10], R110 ;  /* 0x0000106e04002986 */ /* 0x000fe2000c10152c */
[----:B------:R-:W-:Y:S01]  /*6cf0*/  ISETP.GT.AND P2, PT, R3, 0x18, PT ;  /* 0x000000180300780c */ /* 0x000fe20003f44270 */
[-C--:B------:R-:W-:Y:S01]  /*6d00*/  FMUL R95, R95, R112.reuse ;  /* 0x000000705f5f7220 */ /* 0x080fe20000400000 */
[----:B------:R-:W-:Y:S01]  /*6d10*/  F2FP.BF16.F32.PACK_AB R103, RZ, R103 ;  /* 0x00000067ff67723e */ /* 0x000fe200000010ff */
[----:B------:R-:W-:Y:S01]  /*6d20*/  @P3 STG.E.U16 desc[UR44][R4.64+0x12], R111 ;  /* 0x0000126f04003986 */ /* 0x000fe2000c10152c */
[----:B------:R-:W-:Y:S01]  /*6d30*/  ISETP.GT.AND P3, PT, R0, 0x8, P0 ;  /* 0x000000080000780c */ /* 0x000fe20000764270 */
[----:B------:R-:W-:Y:S01]  /*6d40*/  FMUL R80, R80, R112 ;  /* 0x0000007050507220 */ /* 0x000fe20000400000 */
[----:B------:R-:W-:Y:S01]  /*6d50*/  ISETP.GT.AND P0, PT, R3, 0x19, PT ;  /* 0x000000190300780c */ /* 0x000fe20003f04270 */
[--C-:B0-----:R-:W-:Y:S01]  /*6d60*/  @P5 IMAD.MOV.U32 R6, RZ, RZ, R10.reuse ;  /* 0x000000ffff065224 */ /* 0x101fe200078e000a */
[----:B------:R-:W-:Y:S01]  /*6d70*/  F2FP.BF16.F32.PACK_AB R88, RZ, R88 ;  /* 0x00000058ff58723e */ /* 0x000fe200000010ff */
[--C-:B------:R-:W-:Y:S01]  /*6d80*/  @P5 IMAD.MOV.U32 R7, RZ, RZ, R11.reuse ;  /* 0x000000ffff075224 */ /* 0x100fe200078e000b */
[----:B------:R-:W-:Y:S01]  /*6d90*/  F2FP.BF16.F32.PACK_AB R89, RZ, R89 ;  /* 0x00000059ff59723e */ /* 0x000fe200000010ff */
        /* <DEDUP_REMOVED lines=11> */
[----:B------:R-:W-:Y:S01]  /*6e50*/  FMUL R86, R86, R112 ;  /* 0x0000007056567220 */ /* 0x000fe20000400000 */
[----:B------:R-:W-:Y:S01]  /*6e60*/  F2FP.BF16.F32.PACK_AB R94, RZ, R94 ;  /* 0x0000005eff5e723e */ /* 0x000fe200000010ff */
[----:B------:R-:W-:Y:S01]  /*6e70*/  FMUL R87, R87, R112 ;  /* 0x0000007057577220 */ /* 0x000fe20000400000 */
[----:B------:R-:W-:Y:S01]  /*6e80*/  F2FP.BF16.F32.PACK_AB R95, RZ, R95 ;  /* 0x0000005fff5f723e */ /* 0x000fe200000010ff */
        /* <DEDUP_REMOVED lines=11> */
[----:B------:R-:W-:Y:S01]  /*6f40*/  @P1 STG.E.U16 desc[UR44][R4.64+0x20], R98 ;  /* 0x0000206204001986 */ /* 0x000fe2000c10152c */
[C---:B------:R-:W-:Y:S01]  /*6f50*/  ISETP.GT.AND P1, PT, R0.reuse, 0x8, P2 ;  /* 0x000000080000780c */ /* 0x040fe20001724270 */
[-C--:B------:R-:W-:Y:S01]  /*6f60*/  FMUL R75, R75, R112.reuse ;  /* 0x000000704b4b7220 */ /* 0x080fe20000400000 */
[C---:B------:R-:W-:Y:S01]  /*6f70*/  ISETP.GT.AND P2, PT, R3.reuse, 0x20, PT ;  /* 0x000000200300780c */ /* 0x040fe20003f44270 */
        /* <DEDUP_REMOVED lines=156> */
[----:B0-----:R-:W-:Y:S01]  /*7940*/  @P5 IMAD.MOV.U32 R6, RZ, RZ, R10 ;  /* 0x000000ffff065224 */ /* 0x001fe200078e000a */
[----:B------:R-:W-:Y:S01]  /*7950*/  F2FP.BF16.F32.PACK_AB R36, RZ, R36 ;  /* 0x00000024ff24723e */ /* 0x000fe200000010ff */
[----:B------:R-:W-:Y:S01]  /*7960*/  @P5 IMAD.MOV.U32 R7, RZ, RZ, R11 ;  /* 0x000000ffff075224 */ /* 0x000fe200078e000b */
[----:B------:R-:W-:Y:S01]  /*7970*/  F2FP.BF16.F32.PACK_AB R37, RZ, R37 ;  /* 0x00000025ff25723e */ /* 0x000fe200000010ff */
[----:B------:R-:W-:Y:S01]  /*7980*/  FMUL R29, R29, R112 ;  /* 0x000000701d1d7220 */ /* 0x000fe20000400000 */
[----:B------:R-:W-:Y:S01]  /*7990*/  F2FP.BF16.F32.PACK_AB R38, RZ, R38 ;  /* 0x00000026ff26723e */ /* 0x000fe200000010ff */
[-C--:B------:R-:W-:Y:S01]  /*79a0*/  FMUL R30, R30, R112.reuse ;  /* 0x000000701e1e7220 */ /* 0x080fe20000400000 */
[----:B------:R0:W-:Y:S01]  /*79b0*/  @P5 STG.E.U16 desc[UR44][R6.64+0x70], R84 ;  /* 0x0000705406005986 */ /* 0x0001e2000c10152c */
[----:B------:R-:W-:Y:S01]  /*79c0*/  ISETP.GT.AND P5, PT, R0, RZ, P2 ;  /* 0x000000ff0000720c */ /* 0x000fe200017a4270 */
[----:B------:R-:W-:Y:S01]  /*79d0*/  FMUL R31, R31, R112 ;  /* 0x000000701f1f7220 */ /* 0x000fe20000400000 */
[----:B------:R-:W-:-:S02]  /*79e0*/  F2FP.BF16.F32.PACK_AB R39, RZ, R39 ;  /* 0x00000027ff27723e */ /* 0x000fc400000010ff */
[----:B------:R-:W-:Y:S02]  /*79f0*/  F2FP.BF16.F32.PACK_AB R24, RZ, R24 ;  /* 0x00000018ff18723e */ /* 0x000fe400000010ff */
[----:B------:R-:W-:Y:S02]  /*7a00*/  F2FP.BF16.F32.PACK_AB R25, RZ, R25 ;  /* 0x00000019ff19723e */ /* 0x000fe400000010ff */
[----:B------:R-:W-:Y:S02]  /*7a10*/  F2FP.BF16.F32.PACK_AB R26, RZ, R26 ;  /* 0x0000001aff1a723e */ /* 0x000fe400000010ff */
[----:B------:R-:W-:Y:S01]  /*7a20*/  F2FP.BF16.F32.PACK_AB R27, RZ, R27 ;  /* 0x0000001bff1b723e */ /* 0x000fe200000010ff */
[----:B0-----:R-:W-:Y:S01]  /*7a30*/  @P4 IMAD.MOV.U32 R6, RZ, RZ, R10 ;  /* 0x000000ffff064224 */ /* 0x001fe200078e000a */
[----:B------:R-:W-:Y:S01]  /*7a40*/  F2FP.BF16.F32.PACK_AB R28, RZ, R28 ;  /* 0x0000001cff1c723e */ /* 0x000fe200000010ff */
[----:B------:R-:W-:Y:S01]  /*7a50*/  @P4 IMAD.MOV.U32 R7, RZ, RZ, R11 ;  /* 0x000000ffff074224 */ /* 0x000fe200078e000b */
[----:B------:R-:W-:-:S02]  /*7a60*/  F2FP.BF16.F32.PACK_AB R29, RZ, R29 ;  /* 0x0000001dff1d723e */ /* 0x000fc400000010ff */
[----:B------:R-:W-:Y:S02]  /*7a70*/  F2FP.BF16.F32.PACK_AB R30, RZ, R30 ;  /* 0x0000001eff1e723e */ /* 0x000fe400000010ff */
[----:B------:R0:W-:Y:S01]  /*7a80*/  @P4 STG.E.U16 desc[UR44][R6.64+0x72], R85 ;  /* 0x0000725506004986 */ /* 0x0001e2000c10152c */
[C---:B------:R-:W-:Y:S02]  /*7a90*/  ISETP.GT.AND P4, PT, R0.reuse, RZ, P0 ;  /* 0x000000ff0000720c */ /* 0x040fe40000784270 */
[----:B------:R-:W-:Y:S01]  /*7aa0*/  F2FP.BF16.F32.PACK_AB R31, RZ, R31 ;  /* 0x0000001fff1f723e */ /* 0x000fe200000010ff */
[----:B------:R-:W-:Y:S01]  /*7ab0*/  @P1 STG.E.U16 desc[UR44][R4.64+0x70], R86 ;  /* 0x0000705604001986 */ /* 0x000fe2000c10152c */
[C---:B------:R-:W-:Y:S02]  /*7ac0*/  ISETP.GT.AND P1, PT, R0.reuse, 0x8, P2 ;  /* 0x000000080000780c */ /* 0x040fe40001724270 */
[----:B------:R-:W-:Y:S01]  /*7ad0*/  ISETP.GT.AND P2, PT, R3, 0x48, PT ;  /* 0x000000480300780c */ /* 0x000fe20003f44270 */
[----:B------:R-:W-:Y:S01]  /*7ae0*/  @P3 STG.E.U16 desc[UR44][R4.64+0x72], R87 ;  /* 0x0000725704003986 */ /* 0x000fe2000c10152c */
[----:B------:R-:W-:-:S02]  /*7af0*/  ISETP.GT.AND P3, PT, R0, 0x8, P0 ;  /* 0x000000080000780c */ /* 0x000fc40000764270 */
[----:B------:R-:W-:Y:S01]  /*7b00*/  ISETP.GT.AND P0, PT, R3, 0x49, PT ;  /* 0x000000490300780c */ /* 0x000fe20003f04270 */
[----:B0-----:R-:W-:Y:S02]  /*7b10*/  @P5 IMAD.MOV.U32 R6, RZ, RZ, R10 ;  /* 0x000000ffff065224 */ /* 0x001fe400078e000a */
[----:B------:R-:W-:-:S05]  /*7b20*/  @P5 IMAD.MOV.U32 R7, RZ, RZ, R11 ;  /* 0x000000ffff075224 */ /* 0x000fca00078e000b */
[----:B------:R0:W-:Y:S01]  /*7b30*/  @P5 STG.E.U16 desc[UR44][R6.64+0x80], R72 ;  /* 0x0000804806005986 */ /* 0x0001e2000c10152c */
[----:B------:R-:W-:Y:S01]  /*7b40*/  ISETP.GT.AND P5, PT, R0, RZ, P2 ;  /* 0x000000ff0000720c */ /* 0x000fe200017a4270 */
[----:B0-----:R-:W-:Y:S02]  /*7b50*/  @P4 IMAD.MOV.U32 R6, RZ, RZ, R10 ;  /* 0x000000ffff064224 */ /* 0x001fe400078e000a */
[----:B------:R-:W-:-:S05]  /*7b60*/  @P4 IMAD.MOV.U32 R7, RZ, RZ, R11 ;  /* 0x000000ffff074224 */ /* 0x000fca00078e000b */
[----:B------:R0:W-:Y:S01]  /*7b70*/  @P4 STG.E.U16 desc[UR44][R6.64+0x82], R73 ;  /* 0x0000824906004986 */ /* 0x0001e2000c10152c */
[----:B------:R-:W-:-:S03]  /*7b80*/  ISETP.GT.AND P4, PT, R0, RZ, P0 ;  /* 0x000000ff0000720c */ /* 0x000fc60000784270 */
[----:B------:R-:W-:Y:S01]  /*7b90*/  @P1 STG.E.U16 desc[UR44][R4.64+0x80], R74 ;  /* 0x0000804a04001986 */ /* 0x000fe2000c10152c */
[C---:B------:R-:W-:Y:S02]  /*7ba0*/  ISETP.GT.AND P1, PT, R0.reuse, 0x8, P2 ;  /* 0x000000080000780c */ /* 0x040fe40001724270 */
[C---:B------:R-:W-:Y:S01]  /*7bb0*/  ISETP.GT.AND P2, PT, R3.reuse, 0x50, PT ;  /* 0x000000500300780c */ /* 0x040fe20003f44270 */
[----:B------:R-:W-:Y:S01]  /*7bc0*/  @P3 STG.E.U16 desc[UR44][R4.64+0x82], R75 ;  /* 0x0000824b04003986 */ /* 0x000fe2000c10152c */
[----:B------:R-:W-:Y:S02]  /*7bd0*/  ISETP.GT.AND P3, PT, R0, 0x8, P0 ;  /* 0x000000080000780c */ /* 0x000fe40000764270 */
        /* <DEDUP_REMOVED lines=102> */
[C---:B------:R-:W-:Y:S02]  /*8240*/  ISETP.GT.AND P5, PT, R0.reuse, RZ, P2 ;  /* 0x000000ff0000720c */ /* 0x040fe400017a4270 */
[----:B------:R-:W-:Y:S01]  /*8250*/  ISETP.GT.AND P2, PT, R0, 0x8, P2 ;  /* 0x000000080000780c */ /* 0x000fe20001744270 */
[----:B0-----:R-:W-:Y:S02]  /*8260*/  @P4 IMAD.MOV.U32 R6, RZ, RZ, R10 ;  /* 0x000000ffff064224 */ /* 0x001fe400078e000a */
[----:B------:R-:W-:-:S05]  /*8270*/  @P4 IMAD.MOV.U32 R7, RZ, RZ, R11 ;  /* 0x000000ffff074224 */ /* 0x000fca00078e000b */
[----:B------:R0:W-:Y:S01]  /*8280*/  @P4 STG.E.U16 desc[UR44][R6.64+0x102], R41 ;  /* 0x0001022906004986 */ /* 0x0001e2000c10152c */
[C---:B------:R-:W-:Y:S02]  /*8290*/  ISETP.GT.AND P4, PT, R0.reuse, RZ, P0 ;  /* 0x000000ff0000720c */ /* 0x040fe40000784270 */
[----:B------:R-:W-:Y:S01]  /*82a0*/  ISETP.GT.AND P0, PT, R0, 0x8, P0 ;  /* 0x000000080000780c */ /* 0x000fe20000704270 */
[----:B------:R-:W-:Y:S01]  /*82b0*/  @P1 STG.E.U16 desc[UR44][R4.64+0x100], R42 ;  /* 0x0001002a04001986 */ /* 0x000fe2000c10152c */
[----:B------:R-:W-:-:S03]  /*82c0*/  ISETP.GT.AND P1, PT, R3, 0x91, PT ;  /* 0x000000910300780c */ /* 0x000fc60003f24270 */
[----:B------:R-:W-:Y:S01]  /*82d0*/  @P3 STG.E.U16 desc[UR44][R4.64+0x102], R43 ;  /* 0x0001022b04003986 */ /* 0x000fe2000c10152c */
        /* <DEDUP_REMOVED lines=9> */
[----:B------:R-:W-:Y:S04]  /*8370*/  @P2 STG.E.U16 desc[UR44][R4.64+0x110], R46 ;  /* 0x0001102e04002986 */ /* 0x000fe8000c10152c */
[----:B------:R-:W-:Y:S01]  /*8380*/  @P0 STG.E.U16 desc[UR44][R4.64+0x112], R47 ;  /* 0x0001122f04000986 */ /* 0x000fe2000c10152c */
[----:B------:R-:W-:Y:S01]  /*8390*/  ISETP.GT.AND P0, PT, R0, 0x8, P3 ;  /* 0x000000080000780c */ /* 0x000fe20001f04270 */
[----:B0-----:R-:W-:Y:S02]  /*83a0*/  @P5 IMAD.MOV.U32 R6, RZ, RZ, R10 ;  /* 0x000000ffff065224 */ /* 0x001fe400078e000a */
[----:B------:R-:W-:-:S05]  /*83b0*/  @P5 IMAD.MOV.U32 R7, RZ, RZ, R11 ;  /* 0x000000ffff075224 */ /* 0x000fca00078e000b */
[----:B------:R0:W-:Y:S01]  /*83c0*/  @P5 STG.E.U16 desc[UR44][R6.64+0x120], R32 ;  /* 0x0001202006005986 */ /* 0x0001e2000c10152c */
[----:B------:R-:W-:Y:S02]  /*83d0*/  ISETP.GT.AND P5, PT, R0, 0x8, P1 ;  /* 0x000000080000780c */ /* 0x000fe40000fa4270 */
[----:B------:R-:W-:-:S04]  /*83e0*/  ISETP.GT.AND P1, PT, R3, 0x99, PT ;  /* 0x000000990300780c */ /* 0x000fc80003f24270 */
[----:B------:R-:W-:Y:S01]  /*83f0*/  ISETP.GT.AND P3, PT, R0, RZ, P1 ;  /* 0x000000ff0000720c */ /* 0x000fe20000f64270 */
[----:B0-----:R-:W-:Y:S02]  /*8400*/  @P4 IMAD.MOV.U32 R6, RZ, RZ, R10 ;  /* 0x000000ffff064224 */ /* 0x001fe400078e000a */
[----:B------:R-:W-:-:S05]  /*8410*/  @P4 IMAD.MOV.U32 R7, RZ, RZ, R11 ;  /* 0x000000ffff074224 */ /* 0x000fca00078e000b */
[----:B------:R0:W-:Y:S01]  /*8420*/  @P4 STG.E.U16 desc[UR44][R6.64+0x122], R33 ;  /* 0x0001222106004986 */ /* 0x0001e2000c10152c */
[----:B------:R-:W-:-:S03]  /*8430*/  ISETP.GT.AND P4, PT, R3, 0x98, PT ;  /* 0x000000980300780c */ /* 0x000fc60003f84270 */
[----:B------:R-:W-:Y:S01]  /*8440*/  @P0 STG.E.U16 desc[UR44][R4.64+0x120], R34 ;  /* 0x0001202204000986 */ /* 0x000fe2000c10152c */
[C---:B------:R-:W-:Y:S02]  /*8450*/  ISETP.GT.AND P2, PT, R0.reuse, RZ, P4 ;  /* 0x000000ff0000720c */ /* 0x040fe40002744270 */
[C---:B------:R-:W-:Y:S01]  /*8460*/  ISETP.GT.AND P4, PT, R0.reuse, 0x8, P4 ;  /* 0x000000080000780c */ /* 0x040fe20002784270 */
[----:B------:R-:W-:Y:S01]  /*8470*/  @P5 STG.E.U16 desc[UR44][R4.64+0x122], R35 ;  /* 0x0001222304005986 */ /* 0x000fe2000c10152c */
[----:B------:R-:W-:Y:S02]  /*8480*/  ISETP.GT.AND P5, PT, R0, 0x8, P1 ;  /* 0x000000080000780c */ /* 0x000fe40000fa4270 */
[C---:B------:R-:W-:Y:S02]  /*8490*/  ISETP.GT.AND P0, PT, R3.reuse, 0xa1, PT ;  /* 0x000000a10300780c */ /* 0x040fe40003f04270 */
[----:B------:R-:W-:-:S05]  /*84a0*/  ISETP.GT.AND P1, PT, R3, 0xa9, PT ;  /* 0x000000a90300780c */ /* 0x000fca0003f24270 */
[----:B0-----:R-:W-:Y:S02]  /*84b0*/  @P2 IMAD.MOV.U32 R6, RZ, RZ, R10 ;  /* 0x000000ffff062224 */ /* 0x001fe400078e000a */
[----:B------:R-:W-:-:S05]  /*84c0*/  @P2 IMAD.MOV.U32 R7, RZ, RZ, R11 ;  /* 0x000000ffff072224 */ /* 0x000fca00078e000b */
[----:B------:R0:W-:Y:S01]  /*84d0*/  @P2 STG.E.U16 desc[UR44][R6.64+0x130], R36 ;  /* 0x0001302406002986 */ /* 0x0001e2000c10152c */
[----:B------:R-:W-:Y:S01]  /*84e0*/  ISETP.GT.AND P2, PT, R3, 0xa8, PT ;  /* 0x000000a80300780c */ /* 0x000fe20003f44270 */
        /* <DEDUP_REMOVED lines=8> */
[C---:B------:R-:W-:Y:S02]  /*8570*/  ISETP.GT.AND P5, PT, R0.reuse, RZ, P0 ;  /* 0x000000ff0000720c */ /* 0x040fe400007a4270 */
[----:B------:R-:W-:-:S07]  /*8580*/  ISETP.GT.AND P0, PT, R0, 0x8, P0 ;  /* 0x000000080000780c */ /* 0x000fce0000704270 */
        /* <DEDUP_REMOVED lines=10> */
[----:B------:R-:W-:Y:S04]  /*8630*/  @P3 STG.E.U16 desc[UR44][R4.64+0x140], R26 ;  /* 0x0001401a04003986 */ /* 0x000fe8000c10152c */
[----:B------:R-:W-:Y:S06]  /*8640*/  @P0 STG.E.U16 desc[UR44][R4.64+0x142], R27 ;  /* 0x0001421b04000986 */ /* 0x000fec000c10152c */
[----:B0-----:R-:W-:-:S02]  /*8650*/  @P5 IMAD.MOV.U32 R6, RZ, RZ, R10 ;  /* 0x000000ffff065224 */ /* 0x001fc400078e000a */
[----:B------:R-:W-:-:S05]  /*8660*/  @P5 IMAD.MOV.U32 R7, RZ, RZ, R11 ;  /* 0x000000ffff075224 */ /* 0x000fca00078e000b */
[----:B------:R0:W-:Y:S04]  /*8670*/  @P5 STG.E.U16 desc[UR44][R6.64+0x150], R28 ;  /* 0x0001501c06005986 */ /* 0x0001e8000c10152c */
[----:B------:R1:W-:Y:S04]  /*8680*/  @P4 STG.E.U16 desc[UR44][R10.64+0x152], R29 ;  /* 0x0001521d0a004986 */ /* 0x0003e8000c10152c */
[----:B------:R1:W-:Y:S01]  /*8690*/  @P2 STG.E.U16 desc[UR44][R4.64+0x150], R30 ;  /* 0x0001501e04002986 */ /* 0x0003e2000c10152c */
[----:B0-----:R-:W-:Y:S02]  /*86a0*/  @P1 IMAD.MOV.U32 R6, RZ, RZ, R4 ;  /* 0x000000ffff061224 */ /* 0x001fe400078e0004 */
[----:B------:R-:W-:-:S05]  /*86b0*/  @P1 IMAD.MOV.U32 R7, RZ, RZ, R5 ;  /* 0x000000ffff071224 */ /* 0x000fca00078e0005 */
[----:B------:R1:W-:Y:S02]  /*86c0*/  @P1 STG.E.U16 desc[UR44][R6.64+0x152], R31 ;  /* 0x0001521f06001986 */ /* 0x0003e4000c10152c */
.L_x_203:
[----:B------:R-:W-:Y:S05]  /*86d0*/  BSYNC B0 ;  /* 0x0000000000007941 */ /* 0x000fea0003800000 */
.L_x_29:
[----:B------:R-:W-:Y:S01]  /*86e0*/  ULDC UR4, c[0x0][0xc] ;  /* 0x0000030000047ab9 */ /* 0x000fe20000000800 */
[----:B------:R-:W-:Y:S01]  /*86f0*/  ULDC UR5, c[0x0][0x10] ;  /* 0x0000040000057ab9 */ /* 0x000fe20000000800 */
[----:B0-----:R-:W0:Y:S01]  /*8700*/  LDC R3, c[0x0][0x14] ;  /* 0x00000500ff037b82 */ /* 0x001e220000000800 */
[----:B------:R-:W-:Y:S01]  /*8710*/  UIMAD.WIDE.U32 UR4, UR4, UR5, URZ ;  /* 0x00000005040472a5 */ /* 0x000fe2000f8e003f */
[----:B------:R-:W-:Y:S01]  /*8720*/  PRMT R0, RZ, 0x7610, R0 ;  /* 0x00007610ff007816 */ /* 0x000fe20000000000 */
[----:B------:R-:W-:Y:S02]  /*8730*/  IMAD.MOV.U32 R115, RZ, RZ, -0x1 ;  /* 0xffffffffff737424 */ /* 0x000fe400078e00ff */
[----:B------:R-:W-:Y:S02]  /*8740*/  IMAD.MOV.U32 R23, RZ, RZ, -0x1 ;  /* 0xffffffffff177424 */ /* 0x000fe400078e00ff */
[----:B0-----:R-:W-:-:S04]  /*8750*/  IMAD.WIDE.U32 R16, R3, UR4, R16 ;  /* 0x0000000403107c25 */ /* 0x001fc8000f8e0010 */
[----:B------:R-:W-:Y:S01]  /*8760*/  IMAD R3, R3, UR5, RZ ;  /* 0x0000000503037c24 */ /* 0x000fe2000f8e02ff */
[----:B------:R-:W-:Y:S02]  /*8770*/  ULDC.64 UR4, c[0x0][0x650] ;  /* 0x0001940000047ab9 */ /* 0x000fe40000000a00 */
[----:B------:R-:W-:Y:S01]  /*8780*/  ISETP.GE.U32.AND P0, PT, R16, UR4, PT ;  /* 0x0000000410007c0c */ /* 0x000fe2000bf06070 */
[----:B------:R-:W-:-:S05]  /*8790*/  IMAD.IADD R17, R17, 0x1, R3 ;  /* 0x0000000111117824 */ /* 0x000fca00078e0203 */
[----:B------:R-:W-:-:S13]  /*87a0*/  ISETP.GE.U32.AND.EX P0, PT, R17, UR5, PT, P0 ;  /* 0x0000000511007c0c */ /* 0x000fda000bf06100 */
[----:B------:R-:W-:Y:S05]  /*87b0*/  @P0 BRA `(.L_x_204) ;  /* 0x0000000400640947 */ /* 0x000fea0003800000 */
[----:B------:R-:W0:Y:S01]  /*87c0*/  S2R R12, SR_CTAID.X ;  /* 0x00000000000c7919 */ /* 0x000e220000002500 */
[----:B-1----:R-:W1:Y:S01]  /*87d0*/  LDC.64 R10, c[0x0][0x628] ;  /* 0x00018a00ff0a7b82 */ /* 0x002e620000000a00 */
[----:B------:R-:W-:Y:S01]  /*87e0*/  ULDC UR4, c[0x0][0x150] ;  /* 0x0000540000047ab9 */ /* 0x000fe20000000800 */
[----:B------:R-:W-:Y:S01]  /*87f0*/  IMAD.MOV.U32 R8, RZ, RZ, R16 ;  /* 0x000000ffff087224 */ /* 0x000fe200078e0010 */
[----:B------:R-:W0:Y:S01]  /*8800*/  S2R R24, SR_CTAID.Y ;  /* 0x0000000000187919 */ /* 0x000e220000002600 */
[----:B------:R-:W-:-:S04]  /*8810*/  IMAD.MOV.U32 R9, RZ, RZ, R17 ;  /* 0x000000ffff097224 */ /* 0x000fc800078e0011 */
[----:B------:R-:W2:Y:S08]  /*8820*/  LDC R21, c[0x0][0x144] ;  /* 0x00005100ff157b82 */ /* 0x000eb00000000800 */
[----:B------:R-:W2:Y:S08]  /*8830*/  LDC R0, c[0x0][0x630] ;  /* 0x00018c00ff007b82 */ /* 0x000eb00000000800 */
[----:B------:R-:W2:Y:S01]  /*8840*/  LDC.64 R14, c[0x0][0x620] ;  /* 0x00018800ff0e7b82 */ /* 0x000ea20000000a00 */
[----:B-1----:R-:W-:-:S04]  /*8850*/  ISETP.NE.U32.AND P0, PT, R10, RZ, PT ;  /* 0x000000ff0a00720c */ /* 0x002fc80003f05070 */
[----:B------:R-:W-:Y:S02]  /*8860*/  ISETP.NE.AND.EX P0, PT, R11, RZ, PT, P0 ;  /* 0x000000ff0b00720c */ /* 0x000fe40003f05300 */
[----:B0-----:R-:W-:-:S05]  /*8870*/  I2FP.F32.U32 R3, R12 ;  /* 0x0000000c00037245 */ /* 0x001fca0000201000 */
[----:B------:R-:W-:-:S04]  /*8880*/  FMUL R3, R3, UR4 ;  /* 0x0000000403037c20 */ /* 0x000fc80008400000 */
[----:B------:R0:W1:Y:S02]  /*8890*/  F2I.U32.TRUNC.NTZ R20, R3 ;  /* 0x0000000300147305 */ /* 0x000064000020f000 */
[----:B------:R-:W-:Y:S05]  /*88a0*/  @!P0 BRA `(.L_x_205) ;  /* 0x0000000000288947 */ /* 0x000fea0003800000 */
[----:B0-----:R-:W0:Y:S02]  /*88b0*/  LDC R3, c[0x0][0x634] ;  /* 0x00018d00ff037b82 */ /* 0x001e240000000800 */
[----:B0-----:R-:W-:-:S05]  /*88c0*/  IADD3 R3, P0, R16, R3, RZ ;  /* 0x0000000310037210 */ /* 0x001fca0007f1e0ff */
[----:B------:R-:W-:-:S04]  /*88d0*/  IMAD.X R13, RZ, RZ, R17, P0 ;  /* 0x000000ffff0d7224 */ /* 0x000fc800000e0611 */
[----:B--234-:R-:W-:-:S04]  /*88e0*/  IMAD.WIDE.U32 R4, R13, R10, RZ ;  /* 0x0000000a0d047225 */ /* 0x01cfc800078e00ff */
[----:B------:R-:W-:-:S04]  /*88f0*/  IMAD.WIDE.U32 R6, P0, R3, R11, R4 ;  /* 0x0000000b03067225 */ /* 0x000fc80007800004 */
[----:B------:R-:W-:-:S04]  /*8900*/  IMAD.WIDE.U32 R4, R3, R10, RZ ;  /* 0x0000000a03047225 */ /* 0x000fc800078e00ff */
[----:B------:R-:W-:Y:S01]  /*8910*/  IMAD.X R9, RZ, RZ, RZ, P0 ;  /* 0x000000ffff097224 */ /* 0x000fe200000e06ff */
[----:B------:R-:W-:Y:S01]  /*8920*/  IADD3 RZ, P0, R5, R6, RZ ;  /* 0x0000000605ff7210 */ /* 0x000fe20007f1e0ff */
[----:B------:R-:W-:-:S04]  /*8930*/  IMAD.MOV.U32 R8, RZ, RZ, R7 ;  /* 0x000000ffff087224 */ /* 0x000fc800078e0007 */
[----:B------:R-:W-:-:S08]  /*8940*/  IMAD.WIDE.U32.X R8, R13, R11, R8, P0 ;  /* 0x0000000b0d087225 */ /* 0x000fd000000e0408 */
.L_x_205:
[----:B------:R-:W3:Y:S01]  /*8950*/  LDC.64 R28, c[0x0][0x640] ;  /* 0x00019000ff1c7b82 */ /* 0x000ee20000000a00 */
[-CC-:B--2---:R-:W-:Y:S01]  /*8960*/  SHF.R.U64 R23, R8, R0.reuse, R9.reuse ;  /* 0x0000000008177219 */ /* 0x184fe20000001209 */
[----:B-1----:R-:W-:Y:S01]  /*8970*/  IMAD.MOV R20, RZ, RZ, -R20 ;  /* 0x000000ffff147224 */ /* 0x002fe200078e0a14 */
[----:B------:R-:W-:Y:S01]  /*8980*/  SHF.R.U32.HI R0, RZ, R0, R9 ;  /* 0x00000000ff007219 */ /* 0x000fe20000011609 */
[----:B------:R-:W-:Y:S01]  /*8990*/  ULDC UR4, c[0x0][0x154] ;  /* 0x0000550000047ab9 */ /* 0x000fe20000000800 */
[----:B0-----:R-:W-:Y:S01]  /*89a0*/  IADD3 R3, P0, RZ, -R23, RZ ;  /* 0x80000017ff037210 */ /* 0x001fe20007f1e0ff */
[----:B------:R-:W-:Y:S02]  /*89b0*/  IMAD R21, R21, R20, R12 ;  /* 0x0000001415157224 */ /* 0x000fe400078e020c */
[----:B------:R-:W0:Y:S01]  /*89c0*/  LDC R6, c[0x0][0x618] ;  /* 0x00018600ff067b82 */ /* 0x000e220000000800 */
[----:B------:R-:W-:Y:S02]  /*89d0*/  IMAD.MOV.U32 R7, RZ, RZ, 0x1 ;  /* 0x00000001ff077424 */ /* 0x000fe400078e00ff */
[----:B---34-:R-:W-:-:S04]  /*89e0*/  IMAD.X R5, RZ, RZ, ~R0, P0 ;  /* 0x000000ffff057224 */ /* 0x018fc800000e0e00 */
[-C--:B------:R-:W-:Y:S01]  /*89f0*/  IMAD R0, R5, R14.reuse, RZ ;  /* 0x0000000e05007224 */ /* 0x080fe200078e02ff */
[----:B------:R-:W1:Y:S01]  /*8a00*/  LDC R8, c[0x0][0x608] ;  /* 0x00018200ff087b82 */ /* 0x000e620000000800 */
[----:B------:R-:W-:-:S04]  /*8a10*/  IMAD.WIDE.U32 R4, R3, R14, R16 ;  /* 0x0000000e03047225 */ /* 0x000fc800078e0010 */
[----:B------:R-:W-:Y:S01]  /*8a20*/  IMAD R3, R3, R15, R0 ;  /* 0x0000000f03037224 */ /* 0x000fe200078e0200 */
[----:B------:R-:W-:Y:S02]  /*8a30*/  I2FP.F32.U32 R0, R24 ;  /* 0x0000001800007245 */ /* 0x000fe40000201000 */
[----:B------:R-:W2:Y:S01]  /*8a40*/  LDC R26, c[0x0][0x658] ;  /* 0x00019600ff1a7b82 */ /* 0x000ea20000000800 */
[----:B------:R-:W-:Y:S01]  /*8a50*/  IMAD.IADD R3, R5, 0x1, R3 ;  /* 0x0000000105037824 */ /* 0x000fe200078e0203 */
[----:B------:R-:W-:Y:S01]  /*8a60*/  ISETP.NE.U32.AND P0, PT, R28, RZ, PT ;  /* 0x000000ff1c00720c */ /* 0x000fe20003f05070 */
[----:B------:R-:W-:Y:S01]  /*8a70*/  FMUL R0, R0, UR4 ;  /* 0x0000000400007c20 */ /* 0x000fe20008400000 */
[----:B------:R-:W-:Y:S02]  /*8a80*/  IMAD.MOV.U32 R5, RZ, RZ, -0x1 ;  /* 0xffffffffff057424 */ /* 0x000fe400078e00ff */
[----:B------:R-:W-:Y:S01]  /*8a90*/  ISETP.NE.AND.EX P0, PT, R29, RZ, PT, P0 ;  /* 0x000000ff1d00720c */ /* 0x000fe20003f05300 */
[----:B------:R3:W4:Y:S01]  /*8aa0*/  F2I.U32.TRUNC.NTZ R13, R0 ;  /* 0x00000000000d7305 */ /* 0x000722000020f000 */
[----:B------:R-:W3:Y:S01]  /*8ab0*/  LDC R15, c[0x0][0x148] ;  /* 0x00005200ff0f7b82 */ /* 0x000ee20000000800 */
[----:B0-----:R-:W-:-:S02]  /*8ac0*/  SHF.R.U64 R12, R4, R6, R3 ;  /* 0x00000006040c7219 */ /* 0x001fc40000001203 */
[----:B------:R-:W-:-:S05]  /*8ad0*/  SHF.R.U32.HI R3, RZ, R6, R3 ;  /* 0x00000006ff037219 */ /* 0x000fca0000011603 */
[----:B------:R-:W0:Y:S01]  /*8ae0*/  LDC R20, c[0x0][0x600] ;  /* 0x00018000ff147b82 */ /* 0x000e220000000800 */
[-CC-:B-1----:R-:W-:Y:S02]  /*8af0*/  SHF.R.U64 R10, R12, R8.reuse, R3.reuse ;  /* 0x000000080c0a7219 */ /* 0x182fe40000001203 */
[----:B------:R-:W-:-:S05]  /*8b00*/  SHF.R.U32.HI R3, RZ, R8, R3 ;  /* 0x00000008ff037219 */ /* 0x000fca0000011603 */
[----:B------:R-:W1:Y:S01]  /*8b10*/  LDC R27, c[0x0][0x648] ;  /* 0x00019200ff1b7b82 */ /* 0x000e620000000800 */
[-C--:B--2---:R-:W-:Y:S02]  /*8b20*/  SHF.L.U32 R4, R5, R26.reuse, RZ ;  /* 0x0000001a05047219 */ /* 0x084fe400000006ff */
[-CC-:B------:R-:W-:Y:S02]  /*8b30*/  SHF.R.U64 R14, R10, R26.reuse, R3.reuse ;  /* 0x0000001a0a0e7219 */ /* 0x180fe40000001203 */
[----:B------:R-:W-:Y:S02]  /*8b40*/  SHF.R.U32.HI R5, RZ, R26, R3 ;  /* 0x0000001aff057219 */ /* 0x000fe40000011603 */
[----:B------:R-:W-:Y:S01]  /*8b50*/  LOP3.LUT R25, RZ, R4, RZ, 0x33, !PT ;  /* 0x00000004ff197212 */ /* 0x000fe200078e33ff */
[----:B------:R-:W2:Y:S01]  /*8b60*/  LDC R30, c[0x0][0x638] ;  /* 0x00018e00ff1e7b82 */ /* 0x000ea20000000800 */
[----:B------:R-:W-:Y:S01]  /*8b70*/  SHF.L.U32 R26, R7, R26, RZ ;  /* 0x0000001a071a7219 */ /* 0x000fe200000006ff */
[----:B------:R-:W-:-:S06]  /*8b80*/  IMAD.MOV.U32 R4, RZ, RZ, R14 ;  /* 0x000000ffff047224 */ /* 0x000fcc00078e000e */
[----:B------:R-:W0:Y:S01]  /*8b90*/  LDC R31, c[0x0][0x610] ;  /* 0x00018400ff1f7b82 */ /* 0x000e220000000800 */
[----:B----4-:R-:W-:Y:S05]  /*8ba0*/  @!P0 BRA `(.L_x_206) ;  /* 0x0000000000288947 */ /* 0x010fea0003800000 */
[----:B------:R-:W4:Y:S02]  /*8bb0*/  LDC R3, c[0x0][0x64c] ;  /* 0x00019300ff037b82 */ /* 0x000f240000000800 */
[----:B----4-:R-:W-:-:S05]  /*8bc0*/  IADD3 R3, P0, R14, R3, RZ ;  /* 0x000000030e037210 */ /* 0x010fca0007f1e0ff */
        /* <DEDUP_REMOVED lines=8> */
.L_x_206:
[----:B------:R-:W-:Y:S01]  /*8c50*/  ISETP.NE.AND P0, PT, R2, 0x1, PT ;  /* 0x000000010200780c */ /* 0x000fe20003f05270 */
[----:B0-----:R-:W-:Y:S01]  /*8c60*/  VIADD R7, R20, 0xffffffff ;  /* 0xffffffff14077836 */ /* 0x001fe20000000000 */
[----:B-1-3--:R-:W-:Y:S01]  /*8c70*/  SHF.R.U64 R0, R4, R27, R5 ;  /* 0x0000001b04007219 */ /* 0x00afe20000001205 */
[----:B------:R-:W-:Y:S01]  /*8c80*/  IMAD.MOV R13, RZ, RZ, -R13 ;  /* 0x000000ffff0d7224 */ /* 0x000fe200078e0a0d */
[----:B------:R-:W-:Y:S01]  /*8c90*/  LOP3.LUT R5, R10, R25, RZ, 0xc0, !PT ;  /* 0x000000190a057212 */ /* 0x000fe200078ec0ff */
[----:B------:R-:W-:Y:S02]  /*8ca0*/  IMAD.MOV.U32 R4, RZ, RZ, 0x1 ;  /* 0x00000001ff047424 */ /* 0x000fe400078e00ff */
[----:B------:R-:W-:Y:S02]  /*8cb0*/  IMAD.MOV R3, RZ, RZ, -R0 ;  /* 0x000000ffff037224 */ /* 0x000fe400078e0a00 */
[----:B------:R-:W-:Y:S01]  /*8cc0*/  IMAD R8, R26, R0, R5 ;  /* 0x000000001a087224 */ /* 0x000fe200078e0205 */
[----:B------:R-:W-:Y:S01]  /*8cd0*/  LOP3.LUT R5, R12, R7, RZ, 0xc0, !PT ;  /* 0x000000070c057212 */ /* 0x000fe200078ec0ff */
[----:B--2---:R-:W-:-:S02]  /*8ce0*/  IMAD R0, R3, R30, R14 ;  /* 0x0000001e03007224 */ /* 0x004fc400078e020e */
[----:B------:R-:W-:Y:S02]  /*8cf0*/  @P0 IMAD R21, R15, R13, R24 ;  /* 0x0000000d0f150224 */ /* 0x000fe400078e0218 */
[----:B------:R-:W-:Y:S01]  /*8d00*/  IMAD R3, R0, R20, R5 ;  /* 0x0000001400037224 */ /* 0x000fe200078e0205 */
[----:B------:R-:W-:Y:S01]  /*8d10*/  PRMT R0, R4, 0x7610, R0 ;  /* 0x0000761004007816 */ /* 0x000fe20000000000 */
[----:B------:R-:W-:-:S05]  /*8d20*/  IMAD R8, R8, R31, R21 ;  /* 0x0000001f08087224 */ /* 0x000fca00078e0215 */
[----:B------:R-:W-:Y:S02]  /*8d30*/  SEL R115, R3, R8, !P0 ;  /* 0x0000000803737207 */ /* 0x000fe40004000000 */
[----:B------:R-:W-:-:S07]  /*8d40*/  SEL R8, R8, R3, !P0 ;  /* 0x0000000308087207 */ /* 0x000fce0004000000 */
.L_x_204:
[----:B------:R-:W-:Y:S01]  /*8d50*/  LOP3.LUT P0, RZ, R0, 0xff, RZ, 0xc0, !PT ;  /* 0x000000ff00ff7812 */ /* 0x000fe2000780c0ff */
[----:B------:R-:W-:-:S12]  /*8d60*/  IMAD.MOV.U32 R114, RZ, RZ, R8 ;  /* 0x000000ffff727224 */ /* 0x000fd800078e0008 */
[----:B------:R-:W-:Y:S05]  /*8d70*/  @P0 BRA `(.L_x_207) ;  /* 0xffffff8000b00947 */ /* 0x000fea000383ffff */
[----:B------:R-:W-:Y:S05]  /*8d80*/  EXIT ;  /* 0x000000000000794d */ /* 0x000fea0003800000 */
.L_x_4:
[----:B0-----:R-:W-:Y:S01]  /*8d90*/  ULDC.64 UR4, c[0x0][0x650] ;  /* 0x0001940000047ab9 */ /* 0x001fe20000000a00 */
        /* <DEDUP_REMOVED lines=25> */
.L_x_209:
[--C-:B------:R-:W-:Y:S01]  /*8f30*/  SHF.R.U64 R12, R10, R14, R11.reuse ;  /* 0x0000000e0a0c7219 */ /* 0x100fe2000000120b */
[----:B------:R-:W0:Y:S01]  /*8f40*/  LDC R22, c[0x0][0x618] ;  /* 0x00018600ff167b82 */ /* 0x000e220000000800 */
[----:B------:R-:W-:Y:S01]  /*8f50*/  I2FP.F32.U32 R6, R4 ;  /* 0x0000000400067245 */ /* 0x000fe20000201000 */
[----:B------:R-:W-:Y:S01]  /*8f60*/  ULDC UR4, c[0x0][0x150] ;  /* 0x0000540000047ab9 */ /* 0x000fe20000000800 */
[----:B------:R-:W-:Y:S02]  /*8f70*/  SHF.R.U32.HI R5, RZ, R14, R11 ;  /* 0x0000000eff057219 */ /* 0x000fe4000001160b */
[----:B------:R-:W-:Y:S01]  /*8f80*/  IADD3 R9, P0, RZ, -R12, RZ ;  /* 0x8000000cff097210 */ /* 0x000fe20007f1e0ff */
[----:B------:R-:W-:Y:S01]  /*8f90*/  FMUL R11, R6, UR4 ;  /* 0x00000004060b7c20 */ /* 0x000fe20008400000 */
[----:B------:R-:W-:Y:S01]  /*8fa0*/  ULDC UR4, c[0x0][0x154] ;  /* 0x0000550000047ab9 */ /* 0x000fe20000000800 */
[----:B------:R-:W1:Y:S02]  /*8fb0*/  LDC.64 R24, c[0x0][0x640] ;  /* 0x00019000ff187b82 */ /* 0x000e640000000a00 */
[----:B------:R-:W-:-:S02]  /*8fc0*/  IMAD.X R5, RZ, RZ, ~R5, P0 ;  /* 0x000000ffff057224 */ /* 0x000fc400000e0e05 */
[----:B------:R-:W2:Y:S01]  /*8fd0*/  F2I.U32.TRUNC.NTZ R11, R11 ;  /* 0x0000000b000b7305 */ /* 0x000ea2000020f000 */
[----:B------:R-:W-:-:S03]  /*8fe0*/  IMAD.WIDE.U32 R6, R9, R20, R16 ;  /* 0x0000001409067225 */ /* 0x000fc600078e0010 */
[----:B------:R-:W3:Y:S01]  /*8ff0*/  LDC R13, c[0x0][0x144] ;  /* 0x00005100ff0d7b82 */ /* 0x000ee20000000800 */
[----:B------:R-:W-:-:S04]  /*9000*/  IMAD R8, R5, R20, RZ ;  /* 0x0000001405087224 */ /* 0x000fc800078e02ff */
[----:B------:R-:W-:Y:S02]  /*9010*/  IMAD R5, R9, R21, R8 ;  /* 0x0000001509057224 */ /* 0x000fe400078e0208 */
[----:B------:R-:W-:Y:S01]  /*9020*/  IMAD.MOV.U32 R8, RZ, RZ, -0x1 ;  /* 0xffffffffff087424 */ /* 0x000fe200078e00ff */
[----:B------:R-:W4:Y:S01]  /*9030*/  LDC R14, c[0x0][0x608] ;  /* 0x00018200ff0e7b82 */ /* 0x000f220000000800 */
[----:B------:R-:W-:Y:S01]  /*9040*/  IMAD.IADD R5, R7, 0x1, R5 ;  /* 0x0000000107057824 */ /* 0x000fe200078e0205 */
[----:B------:R-:W-:-:S04]  /*9050*/  I2FP.F32.U32 R7, R3 ;  /* 0x0000000300077245 */ /* 0x000fc80000201000 */
[-C--:B0-----:R-:W-:Y:S01]  /*9060*/  SHF.R.U64 R10, R6, R22.reuse, R5 ;  /* 0x00000016060a7219 */ /* 0x081fe20000001205 */
[----:B--2---:R-:W-:Y:S01]  /*9070*/  IMAD.MOV R6, RZ, RZ, -R11 ;  /* 0x000000ffff067224 */ /* 0x004fe200078e0a0b */
[----:B------:R-:W0:Y:S01]  /*9080*/  LDC R9, c[0x0][0x658] ;  /* 0x00019600ff097b82 */ /* 0x000e220000000800 */
[----:B-1----:R-:W-:Y:S01]  /*9090*/  ISETP.NE.U32.AND P0, PT, R24, RZ, PT ;  /* 0x000000ff1800720c */ /* 0x002fe20003f05070 */
[----:B------:R-:W-:Y:S01]  /*90a0*/  FMUL R7, R7, UR4 ;  /* 0x0000000407077c20 */ /* 0x000fe20008400000 */
[----:B------:R-:W-:Y:S02]  /*90b0*/  SHF.R.U32.HI R5, RZ, R22, R5 ;  /* 0x00000016ff057219 */ /* 0x000fe40000011605 */
[----:B------:R-:W-:-:S03]  /*90c0*/  ISETP.NE.AND.EX P0, PT, R25, RZ, PT, P0 ;  /* 0x000000ff1900720c */ /* 0x000fc60003f05300 */
[----:B------:R-:W1:Y:S01]  /*90d0*/  LDC R20, c[0x0][0x148] ;  /* 0x00005200ff147b82 */ /* 0x000e620000000800 */
[----:B---3--:R-:W-:Y:S02]  /*90e0*/  IMAD R23, R13, R6, R4 ;  /* 0x000000060d177224 */ /* 0x008fe400078e0204 */
[----:B------:R-:W-:-:S05]  /*90f0*/  IMAD.MOV.U32 R6, RZ, RZ, 0x1 ;  /* 0x00000001ff067424 */ /* 0x000fca00078e00ff */
[----:B------:R-:W2:Y:S01]  /*9100*/  LDC R21, c[0x0][0x600] ;  /* 0x00018000ff157b82 */ /* 0x000ea20000000800 */
[-CC-:B----4-:R-:W-:Y:S02]  /*9110*/  SHF.R.U64 R13, R10, R14.reuse, R5.reuse ;  /* 0x0000000e0a0d7219 */ /* 0x190fe40000001205 */
[----:B------:R-:W-:Y:S02]  /*9120*/  SHF.R.U32.HI R4, RZ, R14, R5 ;  /* 0x0000000eff047219 */ /* 0x000fe40000011605 */
[----:B------:R3:W4:Y:S03]  /*9130*/  F2I.U32.TRUNC.NTZ R14, R7 ;  /* 0x00000007000e7305 */ /* 0x000726000020f000 */
[----:B------:R-:W1:Y:S01]  /*9140*/  LDC R26, c[0x0][0x648] ;  /* 0x00019200ff1a7b82 */ /* 0x000e620000000800 */
[-C--:B0-----:R-:W-:Y:S02]  /*9150*/  SHF.R.U64 R15, R13, R9.reuse, R4 ;  /* 0x000000090d0f7219 */ /* 0x081fe40000001204 */
[----:B------:R-:W-:-:S02]  /*9160*/  SHF.L.U32 R8, R8, R9, RZ ;  /* 0x0000000908087219 */ /* 0x000fc400000006ff */
[-C--:B------:R-:W-:Y:S01]  /*9170*/  SHF.R.U32.HI R5, RZ, R9.reuse, R4 ;  /* 0x00000009ff057219 */ /* 0x080fe20000011604 */
[----:B------:R-:W-:Y:S01]  /*9180*/  IMAD.MOV.U32 R4, RZ, RZ, R15 ;  /* 0x000000ffff047224 */ /* 0x000fe200078e000f */
[----:B------:R-:W-:Y:S01]  /*9190*/  SHF.L.U32 R22, R6, R9, RZ ;  /* 0x0000000906167219 */ /* 0x000fe200000006ff */
[----:B------:R-:W0:Y:S01]  /*91a0*/  LDC R27, c[0x0][0x638] ;  /* 0x00018e00ff1b7b82 */ /* 0x000e220000000800 */
[----:B------:R-:W-:-:S07]  /*91b0*/  LOP3.LUT R28, RZ, R8, RZ, 0x33, !PT ;  /* 0x00000008ff1c7212 */ /* 0x000fce00078e33ff */
        /* <DEDUP_REMOVED lines=12> */
.L_x_210:
[----:B------:R-:W-:Y:S01]  /*9280*/  ISETP.NE.AND P0, PT, R2, 0x1, PT ;  /* 0x000000010200780c */ /* 0x000fe20003f05270 */
[----:B--2---:R-:W-:Y:S01]  /*9290*/  VIADD R7, R21, 0xffffffff ;  /* 0xffffffff15077836 */ /* 0x004fe20000000000 */
[----:B-1----:R-:W-:Y:S01]  /*92a0*/  SHF.R.U64 R5, R4, R26, R5 ;  /* 0x0000001a04057219 */ /* 0x002fe20000001205 */
[----:B------:R-:W-:Y:S01]  /*92b0*/  IMAD.MOV R14, RZ, RZ, -R14 ;  /* 0x000000ffff0e7224 */ /* 0x000fe200078e0a0e */
[----:B------:R-:W-:Y:S01]  /*92c0*/  LOP3.LUT R4, R13, R28, RZ, 0xc0, !PT ;  /* 0x0000001c0d047212 */ /* 0x000fe200078ec0ff */
[----:B------:R-:W-:Y:S01]  /*92d0*/  IMAD.MOV.U32 R8, RZ, RZ, R12 ;  /* 0x000000ffff087224 */ /* 0x000fe200078e000c */
[----:B------:R-:W-:Y:S01]  /*92e0*/  LOP3.LUT R10, R10, R7, RZ, 0xc0, !PT ;  /* 0x000000070a0a7212 */ /* 0x000fe200078ec0ff */
[----:B------:R-:W-:Y:S02]  /*92f0*/  IMAD.MOV R6, RZ, RZ, -R5 ;  /* 0x000000ffff067224 */ /* 0x000fe400078e0a05 */
[----:B------:R-:W-:-:S04]  /*9300*/  IMAD R4, R22, R5, R4 ;  /* 0x0000000516047224 */ /* 0x000fc800078e0204 */
[----:B------:R-:W-:Y:S02]  /*9310*/  @P0 IMAD R23, R20, R14, R3 ;  /* 0x0000000e14170224 */ /* 0x000fe400078e0203 */
[----:B0-----:R-:W-:Y:S02]  /*9320*/  IMAD R3, R6, R27, R15 ;  /* 0x0000001b06037224 */ /* 0x001fe400078e020f */
[----:B------:R-:W-:Y:S02]  /*9330*/  IMAD R7, R4, R29, R23 ;  /* 0x0000001d04077224 */ /* 0x000fe400078e0217 */
[----:B------:R-:W-:Y:S02]  /*9340*/  IMAD R4, R3, R21, R10 ;  /* 0x0000001503047224 */ /* 0x000fe400078e020a */
[----:B------:R-:W-:-:S03]  /*9350*/  IMAD.MOV.U32 R6, RZ, RZ, 0x1 ;  /* 0x00000001ff067424 */ /* 0x000fc600078e00ff */
[----:B------:R-:W-:Y:S02]  /*9360*/  SEL R9, R4, R7, !P0 ;  /* 0x0000000704097207 */ /* 0x000fe40004000000 */
[----:B------:R-:W-:-:S07]  /*9370*/  SEL R7, R7, R4, !P0 ;  /* 0x0000000407077207 */ /* 0x000fce0004000000 */
.L_x_208:
[----:B------:R-:W-:-:S08]  /*9380*/  NOP ;  /* 0x0000000000007918 */ /* 0x000fd00000000000 */
[----:B------:R-:W0:-:S00]  /*9390*/  USETMAXREG.DEALLOC.CTAPOOL 0x28 ;  /* 0x00000028000079c8 */ /* 0x000e0000080e0500 */
[----:B0-----:R-:W-:-:S13]  /*93a0*/  ISETP.NE.AND P0, PT, R0, RZ, PT ;  /* 0x000000ff0000720c */ /* 0x001fda0003f05270 */
[----:B------:R-:W-:Y:S05]  /*93b0*/  @P0 EXIT ;  /* 0x000000000000094d */ /* 0x000fea0003800000 */
[----:B------:R-:W-:Y:S01]  /*93c0*/  LOP3.LUT P0, RZ, R6, 0xff, RZ, 0xc0, !PT ;  /* 0x000000ff06ff7812 */ /* 0x000fe2000780c0ff */
[----:B------:R-:W-:Y:S02]  /*93d0*/  IMAD.MOV.U32 R0, RZ, RZ, 0x1 ;  /* 0x00000001ff007424 */ /* 0x000fe400078e00ff */
[----:B------:R-:W-:-:S10]  /*93e0*/  IMAD.MOV.U32 R12, RZ, RZ, RZ ;  /* 0x000000ffff0c7224 */ /* 0x000fd400078e00ff */
[----:B------:R-:W-:Y:S05]  /*93f0*/  @!P0 BRA `(.L_x_211) ;  /* 0x0000000c00308947 */ /* 0x000fea0003800000 */
[----:B------:R-:W0:Y:S01]  /*9400*/  LDC R0, c[0x0][0x28c] ;  /* 0x0000a300ff007b82 */ /* 0x000e220000000800 */
[----:B------:R-:W-:Y:S01]  /*9410*/  ULDC UR5, c[0x0][0x600] ;  /* 0x0001800000057ab9 */ /* 0x000fe20000000800 */
[----:B------:R-:W-:Y:S01]  /*9420*/  ULDC UR4, c[0x0][0xc] ;  /* 0x0000030000047ab9 */ /* 0x000fe20000000800 */
[----:B------:R-:W-:Y:S01]  /*9430*/  UIADD3 UR16, UR5, -0x1, URZ ;  /* 0xffffffff05107890 */ /* 0x000fe2000fffe03f */
[C---:B------:R-:W-:Y:S01]  /*9440*/  LOP3.LUT P2, RZ, R18.reuse, 0x7f, RZ, 0xc0, !PT ;  /* 0x0000007f12ff7812 */ /* 0x040fe2000784c0ff */
[----:B------:R-:W-:Y:S01]  /*9450*/  ULDC UR6, c[0x0][0x658] ;  /* 0x0001960000067ab9 */ /* 0x000fe20000000800 */
[----:B------:R-:W-:Y:S01]  /*9460*/  ULDC UR5, c[0x0][0x10] ;  /* 0x0000040000057ab9 */ /* 0x000fe20000000800 */
[----:B------:R-:W-:Y:S01]  /*9470*/  UMOV UR7, 0xffffffff ;  /* 0xffffffff00077882 */ /* 0x000fe20000000000 */
[----:B------:R-:W-:Y:S01]  /*9480*/  UMOV UR8, 0x1 ;  /* 0x0000000100087882 */ /* 0x000fe20000000000 */
[----:B------:R-:W-:Y:S01]  /*9490*/  UIMAD.WIDE.U32 UR4, UR4, UR5, URZ ;  /* 0x00000005040472a5 */ /* 0x000fe2000f8e003f */
[----:B------:R-:W-:Y:S01]  /*94a0*/  LOP3.LUT P0, RZ, R18, 0x1f, RZ, 0xc0, !PT ;  /* 0x0000001f12ff7812 */ /* 0x000fe2000780c0ff */
[----:B------:R-:W-:Y:S01]  /*94b0*/  USHF.L.U32 UR7, UR7, UR6, URZ ;  /* 0x0000000607077299 */ /* 0x000fe2000800063f */
[----:B------:R-:W-:Y:S01]  /*94c0*/  BSSY B0, `(.L_x_211) ;  /* 0x00000bf000007945 */ /* 0x000fe20003800000 */
[----:B------:R-:W-:Y:S01]  /*94d0*/  USHF.L.U32 UR18, UR8, UR6, URZ ;  /* 0x0000000608127299 */ /* 0x000fe2000800063f */
[----:B------:R-:W-:Y:S01]  /*94e0*/  IMAD.MOV.U32 R13, RZ, RZ, 0x1 ;  /* 0x00000001ff0d7424 */ /* 0x000fe200078e00ff */
[----:B------:R-:W-:Y:S01]  /*94f0*/  LOP3.LUT R11, R19, 0x2, RZ, 0xfc, !PT ;  /* 0x00000002130b7812 */ /* 0x000fe200078efcff */
[----:B------:R-:W-:Y:S01]  /*9500*/  ULDC UR6, c[0x0][0x14] ;  /* 0x0000050000067ab9 */ /* 0x000fe20000000800 */
[----:B------:R-:W-:Y:S01]  /*9510*/  PLOP3.LUT P0, PT, P0, P2, PT, 0x8a, 0x0 ;  /* 0x000000000000781c */ /* 0x000fe20000705172 */
[----:B------:R-:W-:Y:S01]  /*9520*/  UIMAD.WIDE.U32 UR20, UR4, UR6, URZ ;  /* 0x00000006041472a5 */ /* 0x000fe2000f8e003f */
[----:B------:R-:W-:Y:S01]  /*9530*/  IMAD.MOV.U32 R12, RZ, RZ, RZ ;  /* 0x000000ffff0c7224 */ /* 0x000fe200078e00ff */
[----:B------:R-:W-:-:S02]  /*9540*/  UIMAD UR13, UR5, UR6, URZ ;  /* 0x00000006050d72a4 */ /* 0x000fc4000f8e023f */
[----:B------:R-:W-:Y:S01]  /*9550*/  ULOP3.LUT UR17, URZ, UR7, URZ, 0x33, !UPT ;  /* 0x000000073f117292 */ /* 0x000fe2000f8e333f */
[----:B0-----:R-:W-:Y:S01]  /*9560*/  VIADD R0, R0, 0x1f ;  /* 0x0000001f00007836 */ /* 0x001fe20000000000 */
[----:B------:R-:W-:Y:S01]  /*9570*/  UIADD3 UR13, UR21, UR13, URZ ;  /* 0x0000000d150d7290 */ /* 0x000fe2000fffe03f */
[----:B------:R-:W-:-:S03]  /*9580*/  ULDC.64 UR22, c[0x0][0x198] ;  /* 0x0000660000167ab9 */ /* 0x000fc60000000a00 */
[----:B------:R-:W-:-:S04]  /*9590*/  SHF.R.S32.HI R3, RZ, 0x1f, R0 ;  /* 0x0000001fff037819 */ /* 0x000fc80000011400 */
[----:B------:R-:W-:Y:S01]  /*95a0*/  LEA.HI R3, R3, R0, RZ, 0x5 ;  /* 0x0000000003037211 */ /* 0x000fe200078f28ff */
[----:B------:R-:W-:-:S03]  /*95b0*/  IMAD.MOV.U32 R0, RZ, RZ, 0x1 ;  /* 0x00000001ff007424 */ /* 0x000fc600078e00ff */
[----:B------:R-:W-:-:S05]  /*95c0*/  SHF.R.S32.HI R3, RZ, 0x5, R3 ;  /* 0x00000005ff037819 */ /* 0x000fca0000011403 */
[----:B------:R-:W-:-:S07]  /*95d0*/  VIADD R10, R3, 0x1 ;  /* 0x00000001030a7836 */ /* 0x000fce0000000000 */
.L_x_223:
[----:B------:R-:W-:-:S03]  /*95e0*/  UMOV UR4, 0xffffffff ;  /* 0xffffffff00047882 */ /* 0x000fc60000000000 */
[----:B------:R-:W-:Y:S05]  /*95f0*/  BRA.DIV UR4, `(.L_x_212) ;  /* 0x0000001204987947 */ /* 0x000fea000b800000 */
[----:B------:R-:W-:-:S13]  /*9600*/  ELECT P6, URZ, PT ;  /* 0x00000000003f782f */ /* 0x000fda00038c0000 */
.L_x_241:
[----:B------:R-:W0:Y:S01]  /*9610*/  LDC R4, c[0x0][0x28c] ;  /* 0x0000a300ff047b82 */ /* 0x000e220000000800 */
[----:B------:R-:W-:Y:S01]  /*9620*/  BSSY B1, `(.L_x_213) ;  /* 0x0000037000017945 */ /* 0x000fe20003800000 */
[----:B0-----:R-:W-:-:S13]  /*9630*/  ISETP.LT.OR P6, PT, R4, 0x1, !P6 ;  /* 0x000000010400780c */ /* 0x001fda00077c1670 */
[----:B------:R-:W-:Y:S05]  /*9640*/  @P6 BRA `(.L_x_214) ;  /* 0x0000000000d06947 */ /* 0x000fea0003800000 */
[----:B------:R-:W-:Y:S02]  /*9650*/  IMAD R15, R9, 0xb0, RZ ;  /* 0x000000b0090f7824 */ /* 0x000fe400078e02ff */
[----:B------:R-:W-:Y:S02]  /*9660*/  IMAD.SHL.U32 R18, R7, 0x80, RZ ;  /* 0x0000008007127824 */ /* 0x000fe400078e00ff */
[----:B------:R-:W-:Y:S02]  /*9670*/  IMAD.MOV.U32 R20, RZ, RZ, RZ ;  /* 0x000000ffff147224 */ /* 0x000fe400078e00ff */
[----:B------:R-:W-:Y:S02]  /*9680*/  IMAD.MOV.U32 R4, RZ, RZ, R10 ;  /* 0x000000ffff047224 */ /* 0x000fe400078e000a */
[----:B------:R-:W-:Y:S02]  /*9690*/  IMAD.MOV.U32 R5, RZ, RZ, R0 ;  /* 0x000000ffff057224 */ /* 0x000fe400078e0000 */
[----:B------:R-:W-:-:S07]  /*96a0*/  IMAD.MOV.U32 R6, RZ, RZ, R12 ;  /* 0x000000ffff067224 */ /* 0x000fce00078e000c */
.L_x_218:
[----:B------:R-:W0:Y:S01]  /*96b0*/  S2R R14, SR_CgaCtaId ;  /* 0x00000000000e7919 */ /* 0x000e220000008800 */
[----:B------:R-:W-:Y:S01]  /*96c0*/  MOV R7, 0x400 ;  /* 0x0000040000077802 */ /* 0x000fe20000000f00 */
[----:B------:R-:W1:Y:S03]  /*96d0*/  @!P2 LDC R9, c[0x0][0x500] ;  /* 0x00014000ff09ab82 */ /* 0x000e660000000800 */
[----:B0-----:R-:W-:Y:S02]  /*96e0*/  LEA R21, R14, R7, 0x18 ;  /* 0x000000070e157211 */ /* 0x001fe400078ec0ff */
[----:B------:R-:W-:-:S03]  /*96f0*/  SHF.L.U32 R7, R5, 0x1f, RZ ;  /* 0x0000001f05077819 */ /* 0x000fc600000006ff */
[----:B------:R-:W-:-:S04]  /*9700*/  IMAD R14, R6, 0x8, R21 ;  /* 0x00000008060e7824 */ /* 0x000fc800078e0215 */
[----:B------:R-:W0:Y:S02]  /*9710*/  SYNCS.PHASECHK.TRANS64.TRYWAIT P1, [R14+URZ+0x58], R7 ;  /* 0x000058070e0075a7 */ /* 0x000e24000802017f */
[----:B01----:R-:W-:Y:S05]  /*9720*/  @!P1 BRA `(.L_x_215) ;  /* 0x00000010006c9947 */ /* 0x003fea0003800000 */
.L_x_242:
[----:B0-----:R-:W-:Y:S01]  /*9730*/  PRMT R7, R11, 0x9910, RZ ;  /* 0x000099100b077816 */ /* 0x001fe200000000ff */
[----:B------:R0:W-:Y:S03]  /*9740*/  @!P2 SYNCS.ARRIVE.TRANS64 RZ, [R14+URZ], R9 ;  /* 0x000000090effa9a7 */ /* 0x0001e6000800003f */
[----:B------:R-:W-:-:S13]  /*9750*/  ISETP.NE.AND P1, PT, R7, 0x2, PT ;  /* 0x000000020700780c */ /* 0x000fda0003f25270 */
[----:B0-----:R-:W-:Y:S05]  /*9760*/  @P1 BRA `(.L_x_216) ;  /* 0x0000000000041947 */ /* 0x001fea0003800000 */
[----:B------:R-:W-:Y:S01]  /*9770*/  BPT.TRAP 0x1 ;  /* 0x000000040000795c */ /* 0x000fe20000300000 */
.L_x_216:
[----:B------:R-:W-:Y:S05]  /*9780*/  @P0 BRA `(.L_x_217) ;  /* 0x0000000000040947 */ /* 0x000fea0003800000 */
[----:B------:R-:W-:Y:S01]  /*9790*/  BPT.TRAP 0x1 ;  /* 0x000000040000795c */ /* 0x000fe20000300000 */
.L_x_217:
[--C-:B------:R-:W-:Y:S01]  /*97a0*/  IMAD R7, R6, 0x2000, R21.reuse ;  /* 0x0000200006077824 */ /* 0x100fe200078e0215 */
[----:B------:R-:W-:Y:S01]  /*97b0*/  R2UR UR9, R14 ;  /* 0x000000000e0972ca */ /* 0x000fe200000e0000 */
[----:B------:R-:W-:Y:S01]  /*97c0*/  IMAD R21, R6, 0x2c00, R21 ;  /* 0x00002c0006157824 */ /* 0x000fe200078e0215 */
[----:B------:R-:W-:Y:S01]  /*97d0*/  UIADD3 UR4, UP0, UR22, 0xf0, URZ ;  /* 0x000000f016047890 */ /* 0x000fe2000ff1e03f */
[----:B------:R-:W-:Y:S01]  /*97e0*/  VIADD R4, R4, 0xffffffff ;  /* 0xffffffff04047836 */ /* 0x000fe20000000000 */
[----:B------:R-:W-:Y:S01]  /*97f0*/  R2UR UR5, R7 ;  /* 0x00000000070572ca */ /* 0x000fe200000e0000 */
[----:B------:R-:W-:Y:S01]  /*9800*/  UIADD3 UR24, UP1, UR22, 0x1f0, URZ ;  /* 0x000001f016187890 */ /* 0x000fe2000ff3e03f */
[----:B------:R-:W-:Y:S01]  /*9810*/  R2UR UR8, R21 ;  /* 0x00000000150872ca */ /* 0x000fe200000e0000 */
[----:B------:R-:W-:Y:S01]  /*9820*/  VIADD R6, R6, 0x1 ;  /* 0x0000000106067836 */ /* 0x000fe20000000000 */
[----:B------:R-:W-:Y:S01]  /*9830*/  R2UR UR11, R18 ;  /* 0x00000000120b72ca */ /* 0x000fe200000e0000 */
[----:B------:R-:W-:Y:S01]  /*9840*/  UIADD3.X UR25, URZ, UR23, URZ, UP1, !UPT ;  /* 0x000000173f197290 */ /* 0x000fe20008ffe43f */
[----:B------:R-:W-:Y:S01]  /*9850*/  R2UR UR10, R20 ;  /* 0x00000000140a72ca */ /* 0x000fe200000e0000 */
[----:B------:R-:W-:Y:S01]  /*9860*/  UMOV UR6, 0x0 ;  /* 0x0000000000067882 */ /* 0x000fe20000000000 */
[----:B------:R-:W-:Y:S01]  /*9870*/  R2UR UR12, R8 ;  /* 0x00000000080c72ca */ /* 0x000fe200000e0000 */
[----:B------:R-:W-:Y:S01]  /*9880*/  UMOV UR7, 0x10000000 ;  /* 0x1000000000077882 */ /* 0x000fe20000000000 */
[----:B------:R-:W-:Y:S01]  /*9890*/  R2UR UR19, R15 ;  /* 0x000000000f1372ca */ /* 0x000fe200000e0000 */
[----:B------:R-:W-:Y:S01]  /*98a0*/  VIADD R20, R20, 0x20 ;  /* 0x0000002014147836 */ /* 0x000fe20000000000 */
[----:B------:R-:W-:Y:S01]  /*98b0*/  ISETP.GT.AND P3, PT, R4, 0x1, PT ;  /* 0x000000010400780c */ /* 0x000fe20003f64270 */
[----:B------:R-:W-:Y:S01]  /*98c0*/  UIADD3 UR14, UR5, 0x180, URZ ;  /* 0x00000180050e7890 */ /* 0x000fe2000fffe03f */
[----:B------:R-:W-:Y:S01]  /*98d0*/  ISETP.NE.AND P1, PT, R6, 0xb, PT ;  /* 0x0000000b0600780c */ /* 0x000fe20003f25270 */
[----:B------:R-:W-:-:S02]  /*98e0*/  UIADD3.X UR5, URZ, UR23, URZ, UP0, !UPT ;  /* 0x000000173f057290 */ /* 0x000fc400087fe43f */
[----:B------:R-:W-:Y:S01]  /*98f0*/  UIADD3 UR15, UR8, 0x16180, URZ ;  /* 0x00016180080f7890 */ /* 0x000fe2000fffe03f */
[----:B------:R-:W-:Y:S02]  /*9900*/  SEL R14, RZ, 0x1, P1 ;  /* 0x00000001ff0e7807 */ /* 0x000fe40000800000 */
[----:B------:R-:W-:Y:S01]  /*9910*/  UMOV UR8, UR14 ;  /* 0x0000000e00087c82 */ /* 0x000fe20008000000 */
[----:B------:R-:W-:Y:S02]  /*9920*/  SEL R6, R6, RZ, P1 ;  /* 0x000000ff06067207 */ /* 0x000fe40000800000 */
[----:B------:R-:W-:Y:S01]  /*9930*/  LOP3.LUT R5, R5, R14, RZ, 0x3c, !PT ;  /* 0x0000000e05057212 */ /* 0x000fe200078e3cff */
[----:B------:R0:W-:Y:S02]  /*9940*/  UTMALDG.3D [UR8], [UR4], desc[UR6] ;  /* 0x00000608040075b4 */ /* 0x0001e40008011000 */
[----:B0-----:R-:W-:Y:S01]  /*9950*/  UMOV UR8, UR15 ;  /* 0x0000000f00087c82 */ /* 0x001fe20008000000 */
[----:B------:R-:W-:-:S02]  /*9960*/  UMOV UR11, UR19 ;  /* 0x00000013000b7c82 */ /* 0x000fc40008000000 */
[----:B------:R0:W-:Y:S02]  /*9970*/  UTMALDG.3D [UR8], [UR24], desc[UR6] ;  /* 0x00000608180075b4 */ /* 0x0001e40008011000 */
[----:B0-----:R-:W-:Y:S05]  /*9980*/  @P3 BRA `(.L_x_218) ;  /* 0xfffffffc00483947 */ /* 0x001fea000383ffff */
.L_x_214:
[----:B------:R-:W-:Y:S05]  /*9990*/  BSYNC B1 ;  /* 0x0000000000017941 */ /* 0x000fea0003800000 */
.L_x_213:
[----:B------:R-:W-:Y:S01]  /*99a0*/  LOP3.LUT P3, RZ, R13, 0xff, RZ, 0xc0, !PT ;  /* 0x000000ff0dff7812 */ /* 0x000fe2000786c0ff */
[----:B------:R-:W-:Y:S01]  /*99b0*/  IMAD.IADD R12, R3, 0x1, R12 ;  /* 0x00000001030c7824 */ /* 0x000fe200078e020c */
[----:B------:R-:W-:Y:S01]  /*99c0*/  IADD3 R16, P4, R16, UR20, RZ ;  /* 0x0000001410107c10 */ /* 0x000fe2000ff9e0ff */
[----:B------:R-:W-:Y:S01]  /*99d0*/  ULDC.64 UR4, c[0x0][0x650] ;  /* 0x0001940000047ab9 */ /* 0x000fe20000000a00 */
[----:B------:R-:W-:Y:S01]  /*99e0*/  BSSY B1, `(.L_x_219) ;  /* 0x000006a000017945 */ /* 0x000fe20003800000 */
[----:B------:R-:W-:Y:S01]  /*99f0*/  IMAD.MOV.U32 R9, RZ, RZ, -0x1 ;  /* 0xffffffffff097424 */ /* 0x000fe200078e00ff */
[----:B------:R-:W-:Y:S01]  /*9a00*/  ISETP.GT.U32.AND P1, PT, R12, 0xa, PT ;  /* 0x0000000a0c00780c */ /* 0x000fe20003f24070 */
[----:B------:R-:W-:Y:S01]  /*9a10*/  IMAD.MOV.U32 R8, RZ, RZ, -0x1 ;  /* 0xffffffffff087424 */ /* 0x000fe200078e00ff */
[----:B------:R-:W-:Y:S02]  /*9a20*/  IADD3.X R17, R17, UR13, RZ, P4, !PT ;  /* 0x0000000d11117c10 */ /* 0x000fe4000a7fe4ff */
[----:B------:R-:W-:-:S02]  /*9a30*/  ISETP.LT.U32.AND P1, PT, R3, 0xb, P1 ;  /* 0x0000000b0300780c */ /* 0x000fc40000f21070 */
[----:B------:R-:W-:Y:S01]  /*9a40*/  PRMT R13, RZ, 0x7610, R13 ;  /* 0x00007610ff0d7816 */ /* 0x000fe2000000000d */
[----:B------:R-:W0:Y:S01]  /*9a50*/  @P3 S2R R5, SR_CgaCtaId ;  /* 0x0000000000053919 */ /* 0x000e220000008800 */
[----:B------:R-:W-:-:S04]  /*9a60*/  @P3 MOV R4, 0x400 ;  /* 0x0000040000043802 */ /* 0x000fc80000000f00 */
[----:B0-----:R-:W-:Y:S01]  /*9a70*/  @P3 LEA R6, R5, R4, 0x18 ;  /* 0x0000000405063211 */ /* 0x001fe200078ec0ff */
[----:B------:R-:W-:-:S03]  /*9a80*/  IMAD.WIDE.U32 R4, R12, -0x45d1745d, RZ ;  /* 0xba2e8ba30c047825 */ /* 0x000fc600078e00ff */
[----:B------:R0:W-:Y:S01]  /*9a90*/  @P3 SYNCS.ARRIVE.TRANS64.A1T0 RZ, [R6+URZ+0xc8], RZ ;  /* 0x0000c8ff06ff39a7 */ /* 0x0001e2000810003f */
[----:B------:R-:W-:Y:S02]  /*9aa0*/  ISETP.GE.U32.AND P3, PT, R3, 0xb, PT ;  /* 0x0000000b0300780c */ /* 0x000fe40003f66070 */
[----:B------:R-:W-:Y:S02]  /*9ab0*/  SHF.R.U32.HI R7, RZ, 0x3, R5 ;  /* 0x00000003ff077819 */ /* 0x000fe40000011605 */
[----:B------:R-:W-:Y:S02]  /*9ac0*/  SEL R5, RZ, 0x1, !P1 ;  /* 0x00000001ff057807 */ /* 0x000fe40004800000 */
[----:B------:R-:W-:Y:S01]  /*9ad0*/  ISETP.GE.U32.AND P1, PT, R16, UR4, PT ;  /* 0x0000000410007c0c */ /* 0x000fe2000bf26070 */
[----:B------:R-:W-:Y:S01]  /*9ae0*/  IMAD R12, R7, -0xb, R12 ;  /* 0xfffffff5070c7824 */ /* 0x000fe200078e020c */
[----:B------:R-:W-:Y:S02]  /*9af0*/  LOP3.LUT R0, R0, R5, RZ, 0x3c, !PT ;  /* 0x0000000500007212 */ /* 0x000fe400078e3cff */
[----:B------:R-:W-:-:S02]  /*9b00*/  ISETP.GE.U32.AND.EX P1, PT, R17, UR5, PT, P1 ;  /* 0x0000000511007c0c */ /* 0x000fc4000bf26110 */
[----:B------:R-:W-:Y:S02]  /*9b10*/  PRMT R4, RZ, 0x7610, R4 ;  /* 0x00007610ff047816 */ /* 0x000fe40000000004 */
[----:B------:R-:W-:Y:S01]  /*9b20*/  @P3 LOP3.LUT R0, R0, 0x1, R7, 0x78, !PT ;  /* 0x0000000100003812 */ /* 0x000fe200078e7807 */
[----:B------:R-:W-:-:S08]  /*9b30*/  IMAD.MOV.U32 R7, RZ, RZ, -0x1 ;  /* 0xffffffffff077424 */ /* 0x000fd000078e00ff */
[----:B0-----:R-:W-:Y:S05]  /*9b40*/  @P1 BRA `(.L_x_220) ;  /* 0x00000004004c1947 */ /* 0x001fea0003800000 */
[----:B------:R-:W-:Y:S01]  /*9b50*/  ULDC.64 UR4, c[0x0][0x628] ;  /* 0x00018a0000047ab9 */ /* 0x000fe20000000a00 */
[----:B------:R-:W0:Y:S01]  /*9b60*/  S2R R15, SR_CTAID.X ;  /* 0x00000000000f7919 */ /* 0x000e220000002500 */
[----:B------:R-:W-:Y:S01]  /*9b70*/  ISETP.NE.U32.AND P1, PT, RZ, UR4, PT ;  /* 0x00000004ff007c0c */ /* 0x000fe2000bf25070 */
[----:B------:R-:W-:Y:S01]  /*9b80*/  ULDC UR7, c[0x0][0x630] ;  /* 0x00018c0000077ab9 */ /* 0x000fe20000000800 */
[----:B------:R-:W-:Y:S01]  /*9b90*/  IMAD.MOV.U32 R4, RZ, RZ, R16 ;  /* 0x000000ffff047224 */ /* 0x000fe200078e0010 */
[----:B------:R-:W1:Y:S01]  /*9ba0*/  S2R R14, SR_CTAID.Y ;  /* 0x00000000000e7919 */ /* 0x000e620000002600 */
[----:B------:R-:W-:Y:S01]  /*9bb0*/  ISETP.NE.AND.EX P1, PT, RZ, UR5, PT, P1 ;  /* 0x00000005ff007c0c */ /* 0x000fe2000bf25310 */
[----:B------:R-:W-:-:S12]  /*9bc0*/  IMAD.MOV.U32 R5, RZ, RZ, R17 ;  /* 0x000000ffff057224 */ /* 0x000fd800078e0011 */
[----:B------:R-:W-:Y:S05]  /*9bd0*/  @!P1 BRA `(.L_x_221) ;  /* 0x0000000000289947 */ /* 0x000fea0003800000 */
[----:B------:R-:W-:Y:S02]  /*9be0*/  ULDC UR6, c[0x0][0x634] ;  /* 0x00018d0000067ab9 */ /* 0x000fe40000000800 */
[----:B------:R-:W-:-:S05]  /*9bf0*/  IADD3 R9, P1, R16, UR6, RZ ;  /* 0x0000000610097c10 */ /* 0x000fca000ff3e0ff */
[----:B------:R-:W-:-:S04]  /*9c00*/  IMAD.X R21, RZ, RZ, R17, P1 ;  /* 0x000000ffff157224 */ /* 0x000fc800008e0611 */
[----:B------:R-:W-:-:S04]  /*9c10*/  IMAD.WIDE.U32 R6, R21, UR4, RZ ;  /* 0x0000000415067c25 */ /* 0x000fc8000f8e00ff */
[----:B------:R-:W-:-:S04]  /*9c20*/  IMAD.WIDE.U32 R6, P1, R9, UR5, R6 ;  /* 0x0000000509067c25 */ /* 0x000fc8000f820006 */
[----:B------:R-:W-:-:S04]  /*9c30*/  IMAD.WIDE.U32 R8, R9, UR4, RZ ;  /* 0x0000000409087c25 */ /* 0x000fc8000f8e00ff */
[----:B------:R-:W-:Y:S01]  /*9c40*/  IMAD.X R5, RZ, RZ, RZ, P1 ;  /* 0x000000ffff057224 */ /* 0x000fe200008e06ff */
[----:B------:R-:W-:Y:S01]  /*9c50*/  IADD3 RZ, P1, R9, R6, RZ ;  /* 0x0000000609ff7210 */ /* 0x000fe20007f3e0ff */
[----:B------:R-:W-:-:S04]  /*9c60*/  IMAD.MOV.U32 R4, RZ, RZ, R7 ;  /* 0x000000ffff047224 */ /* 0x000fc800078e0007 */
[----:B------:R-:W-:-:S08]  /*9c70*/  IMAD.WIDE.U32.X R4, R21, UR5, R4, P1 ;  /* 0x0000000515047c25 */ /* 0x000fd000088e0404 */
.L_x_221:
[--C-:B------:R-:W-:Y:S01]  /*9c80*/  SHF.R.U64 R8, R4, UR7, R5.reuse ;  /* 0x0000000704087c19 */ /* 0x100fe20008001205 */
[----:B------:R-:W-:Y:S01]  /*9c90*/  ULDC.64 UR4, c[0x0][0x620] ;  /* 0x0001880000047ab9 */ /* 0x000fe20000000a00 */
[----:B------:R-:W-:Y:S01]  /*9ca0*/  SHF.R.U32.HI R4, RZ, UR7, R5 ;  /* 0x00000007ff047c19 */ /* 0x000fe20008011605 */
[----:B------:R-:W2:Y:S01]  /*9cb0*/  LDC R24, c[0x0][0x144] ;  /* 0x00005100ff187b82 */ /* 0x000ea20000000800 */
[----:B------:R-:W-:Y:S01]  /*9cc0*/  IADD3 R7, P1, RZ, -R8, RZ ;  /* 0x80000008ff077210 */ /* 0x000fe20007f3e0ff */
[----:B------:R-:W-:Y:S01]  /*9cd0*/  ULDC.64 UR8, c[0x0][0x640] ;  /* 0x0001900000087ab9 */ /* 0x000fe20000000a00 */
[----:B0-----:R-:W-:Y:S01]  /*9ce0*/  I2FP.F32.U32 R9, R15 ;  /* 0x0000000f00097245 */ /* 0x001fe20000201000 */
[----:B------:R-:W-:Y:S02]  /*9cf0*/  ULDC UR6, c[0x0][0x608] ;  /* 0x0001820000067ab9 */ /* 0x000fe40000000800 */
[----:B------:R-:W-:Y:S01]  /*9d00*/  IMAD.X R4, RZ, RZ, ~R4, P1 ;  /* 0x000000ffff047224 */ /* 0x000fe200008e0e04 */
[----:B------:R-:W-:Y:S01]  /*9d10*/  ISETP.NE.U32.AND P1, PT, RZ, UR8, PT ;  /* 0x00000008ff007c0c */ /* 0x000fe2000bf25070 */
[----:B------:R-:W0:Y:S02]  /*9d20*/  LDC R21, c[0x0][0x148] ;  /* 0x00005200ff157b82 */ /* 0x000e240000000800 */
[----:B------:R-:W-:Y:S01]  /*9d30*/  IMAD R6, R4, UR4, RZ ;  /* 0x0000000404067c24 */ /* 0x000fe2000f8e02ff */
[----:B------:R-:W-:Y:S01]  /*9d40*/  ISETP.NE.AND.EX P1, PT, RZ, UR9, PT, P1 ;  /* 0x00000009ff007c0c */ /* 0x000fe2000bf25310 */
[----:B------:R-:W-:Y:S01]  /*9d50*/  IMAD.WIDE.U32 R4, R7, UR4, R16 ;  /* 0x0000000407047c25 */ /* 0x000fe2000f8e0010 */
[----:B------:R-:W-:-:S03]  /*9d60*/  ULDC UR4, c[0x0][0x150] ;  /* 0x0000540000047ab9 */ /* 0x000fc60000000800 */
[----:B------:R-:W-:Y:S02]  /*9d70*/  IMAD R7, R7, UR5, R6 ;  /* 0x0000000507077c24 */ /* 0x000fe4000f8e0206 */
[----:B------:R-:W-:Y:S01]  /*9d80*/  FMUL R6, R9, UR4 ;  /* 0x0000000409067c20 */ /* 0x000fe20008400000 */
[----:B------:R-:W-:Y:S01]  /*9d90*/  ULDC UR4, c[0x0][0x618] ;  /* 0x0001860000047ab9 */ /* 0x000fe20000000800 */
[----:B------:R-:W-:Y:S01]  /*9da0*/  ULDC UR5, c[0x0][0x154] ;  /* 0x0000550000057ab9 */ /* 0x000fe20000000800 */
[----:B------:R-:W-:-:S03]  /*9db0*/  IMAD.IADD R5, R5, 0x1, R7 ;  /* 0x0000000105057824 */ /* 0x000fc600078e0207 */
[----:B------:R-:W3:Y:S02]  /*9dc0*/  F2I.U32.TRUNC.NTZ R6, R6 ;  /* 0x0000000600067305 */ /* 0x000ee4000020f000 */
[----:B------:R-:W-:Y:S02]  /*9dd0*/  SHF.R.U64 R9, R4, UR4, R5 ;  /* 0x0000000404097c19 */ /* 0x000fe40008001205 */
[----:B-1----:R-:W-:-:S05]  /*9de0*/  I2FP.F32.U32 R4, R14 ;  /* 0x0000000e00047245 */ /* 0x002fca0000201000 */
[----:B------:R-:W-:Y:S01]  /*9df0*/  FMUL R22, R4, UR5 ;  /* 0x0000000504167c20 */ /* 0x000fe20008400000 */
[----:B------:R-:W-:Y:S01]  /*9e00*/  SHF.R.U32.HI R4, RZ, UR4, R5 ;  /* 0x00000004ff047c19 */ /* 0x000fe20008011605 */
[----:B------:R-:W-:-:S03]  /*9e10*/  ULDC UR4, c[0x0][0x658] ;  /* 0x0001960000047ab9 */ /* 0x000fc60000000800 */
[--C-:B------:R-:W-:Y:S01]  /*9e20*/  SHF.R.U64 R20, R9, UR6, R4.reuse ;  /* 0x0000000609147c19 */ /* 0x100fe20008001204 */
[----:B------:R-:W1:Y:S01]  /*9e30*/  F2I.U32.TRUNC.NTZ R22, R22 ;  /* 0x0000001600167305 */ /* 0x000e62000020f000 */
[----:B------:R-:W-:Y:S01]  /*9e40*/  SHF.R.U32.HI R5, RZ, UR6, R4 ;  /* 0x00000006ff057c19 */ /* 0x000fe20008011604 */
[----:B---3--:R-:W-:-:S03]  /*9e50*/  IMAD.MOV R6, RZ, RZ, -R6 ;  /* 0x000000ffff067224 */ /* 0x008fc600078e0a06 */
[----:B------:R-:W-:Y:S01]  /*9e60*/  SHF.R.U64 R18, R20, UR4, R5 ;  /* 0x0000000414127c19 */ /* 0x000fe20008001205 */
[----:B--2---:R-:W-:Y:S01]  /*9e70*/  IMAD R15, R24, R6, R15 ;  /* 0x00000006180f7224 */ /* 0x004fe200078e020f */
[----:B------:R-:W-:-:S03]  /*9e80*/  SHF.R.U32.HI R23, RZ, UR4, R5 ;  /* 0x00000004ff177c19 */ /* 0x000fc60008011605 */
[----:B------:R-:W-:Y:S02]  /*9e90*/  IMAD.MOV.U32 R4, RZ, RZ, R18 ;  /* 0x000000ffff047224 */ /* 0x000fe400078e0012 */
[----:B------:R-:W-:Y:S01]  /*9ea0*/  IMAD.MOV.U32 R5, RZ, RZ, R23 ;  /* 0x000000ffff057224 */ /* 0x000fe200078e0017 */
[----:B-1----:R-:W-:Y:S06]  /*9eb0*/  @!P1 BRA `(.L_x_222) ;  /* 0x0000000000289947 */ /* 0x002fec0003800000 */
[----:B------:R-:W-:Y:S02]  /*9ec0*/  ULDC UR4, c[0x0][0x64c] ;  /* 0x0001930000047ab9 */ /* 0x000fe40000000800 */
[----:B------:R-:W-:-:S05]  /*9ed0*/  IADD3 R5, P1, R18, UR4, RZ ;  /* 0x0000000412057c10 */ /* 0x000fca000ff3e0ff */
[----:B------:R-:W-:-:S04]  /*9ee0*/  IMAD.X R23, RZ, RZ, R23, P1 ;  /* 0x000000ffff177224 */ /* 0x000fc800008e0617 */
[----:B------:R-:W-:-:S04]  /*9ef0*/  IMAD.WIDE.U32 R6, R23, UR8, RZ ;  /* 0x0000000817067c25 */ /* 0x000fc8000f8e00ff */
[----:B------:R-:W-:-:S04]  /*9f00*/  IMAD.WIDE.U32 R6, P1, R5, UR9, R6 ;  /* 0x0000000905067c25 */ /* 0x000fc8000f820006 */
[----:B------:R-:W-:-:S04]  /*9f10*/  IMAD.WIDE.U32 R4, R5, UR8, RZ ;  /* 0x0000000805047c25 */ /* 0x000fc8000f8e00ff */
[----:B------:R-:W-:Y:S01]  /*9f20*/  IMAD.MOV.U32 R4, RZ, RZ, R7 ;  /* 0x000000ffff047224 */ /* 0x000fe200078e0007 */
[----:B------:R-:W-:Y:S01]  /*9f30*/  IADD3 RZ, P3, R5, R6, RZ ;  /* 0x0000000605ff7210 */ /* 0x000fe20007f7e0ff */
[----:B------:R-:W-:-:S04]  /*9f40*/  IMAD.X R5, RZ, RZ, RZ, P1 ;  /* 0x000000ffff057224 */ /* 0x000fc800008e06ff */
[----:B------:R-:W-:-:S08]  /*9f50*/  IMAD.WIDE.U32.X R4, R23, UR9, R4, P3 ;  /* 0x0000000917047c25 */ /* 0x000fd000098e0404 */
.L_x_222:
[----:B------:R-:W-:Y:S01]  /*9f60*/  ISETP.NE.AND P1, PT, R2, 0x1, PT ;  /* 0x000000010200780c */ /* 0x000fe20003f25270 */
[----:B------:R-:W-:Y:S01]  /*9f70*/  ULDC UR4, c[0x0][0x648] ;  /* 0x0001920000047ab9 */ /* 0x000fe20000000800 */
[----:B------:R-:W-:Y:S01]  /*9f80*/  LOP3.LUT R20, R20, UR17, RZ, 0xc0, !PT ;  /* 0x0000001114147c12 */ /* 0x000fe2000f8ec0ff */
[----:B------:R-:W-:Y:S01]  /*9f90*/  IMAD.MOV R22, RZ, RZ, -R22 ;  /* 0x000000ffff167224 */ /* 0x000fe200078e0a16 */
[----:B------:R-:W-:Y:S01]  /*9fa0*/  SHF.R.U64 R5, R4, UR4, R5 ;  /* 0x0000000404057c19 */ /* 0x000fe20008001205 */
[----:B------:R-:W-:Y:S01]  /*9fb0*/  ULDC UR4, c[0x0][0x638] ;  /* 0x00018e0000047ab9 */ /* 0x000fe20000000800 */
[----:B------:R-:W-:Y:S01]  /*9fc0*/  LOP3.LUT R9, R9, UR16, RZ, 0xc0, !PT ;  /* 0x0000001009097c12 */ /* 0x000fe2000f8ec0ff */
[----:B------:R-:W-:Y:S01]  /*9fd0*/  ULDC UR5, c[0x0][0x610] ;  /* 0x0001840000057ab9 */ /* 0x000fe20000000800 */
[----:B------:R-:W-:Y:S02]  /*9fe0*/  IMAD.MOV.U32 R4, RZ, RZ, 0x1 ;  /* 0x00000001ff047424 */ /* 0x000fe400078e00ff */
[----:B------:R-:W-:-:S02]  /*9ff0*/  IMAD.MOV R7, RZ, RZ, -R5 ;  /* 0x000000ffff077224 */ /* 0x000fc400078e0a05 */
[----:B------:R-:W-:Y:S02]  /*a000*/  IMAD R20, R5, UR18, R20 ;  /* 0x0000001205147c24 */ /* 0x000fe4000f8e0214 */
[----:B0-----:R-:W-:Y:S02]  /*a010*/  @P1 IMAD R15, R21, R22, R14 ;  /* 0x00000016150f1224 */ /* 0x001fe400078e020e */
[----:B------:R-:W-:Y:S01]  /*a020*/  IMAD R18, R7, UR4, R18 ;  /* 0x0000000407127c24 */ /* 0x000fe2000f8e0212 */
[----:B------:R-:W-:Y:S01]  /*a030*/  ULDC UR4, c[0x0][0x600] ;  /* 0x0001800000047ab9 */ /* 0x000fe20000000800 */
[----:B------:R-:W-:Y:S02]  /*a040*/  IMAD R15, R20, UR5, R15 ;  /* 0x00000005140f7c24 */ /* 0x000fe4000f8e020f */
[----:B------:R-:W-:-:S05]  /*a050*/  IMAD R18, R18, UR4, R9 ;  /* 0x0000000412127c24 */ /* 0x000fca000f8e0209 */
[----:B------:R-:W-:Y:S02]  /*a060*/  SEL R9, R18, R15, !P1 ;  /* 0x0000000f12097207 */ /* 0x000fe40004800000 */
[----:B------:R-:W-:-:S07]  /*a070*/  SEL R7, R15, R18, !P1 ;  /* 0x000000120f077207 */ /* 0x000fce0004800000 */
.L_x_220:
[----:B------:R-:W-:Y:S05]  /*a080*/  BSYNC B1 ;  /* 0x0000000000017941 */ /* 0x000fea0003800000 */
.L_x_219:
[----:B------:R-:W-:-:S13]  /*a090*/  LOP3.LUT P1, RZ, R4, 0xff, RZ, 0xc0, !PT ;  /* 0x000000ff04ff7812 */ /* 0x000fda000782c0ff */
[----:B------:R-:W-:Y:S05]  /*a0a0*/  @P1 BRA `(.L_x_223) ;  /* 0xfffffff4004c1947 */ /* 0x000fea000383ffff */
[----:B------:R-:W-:Y:S05]  /*a0b0*/  BSYNC B0 ;  /* 0x0000000000007941 */ /* 0x000fea0003800000 */
.L_x_211:
[----:B------:R-:W-:-:S03]  /*a0c0*/  UMOV UR4, 0xffffffff ;  /* 0xffffffff00047882 */ /* 0x000fc60000000000 */
[----:B------:R-:W-:Y:S05]  /*a0d0*/  BRA.DIV UR4, `(.L_x_224) ;  /* 0x0000000a04147947 */ /* 0x000fea000b800000 */
[----:B------:R-:W-:-:S13]  /*a0e0*/  ELECT P6, URZ, PT ;  /* 0x00000000003f782f */ /* 0x000fda00038c0000 */
.L_x_245:
[----:B------:R-:W-:Y:S04]  /*a0f0*/  BSSY B0, `(.L_x_225) ;  /* 0x000006a000007945 */ /* 0x000fe80003800000 */
[----:B------:R-:W-:Y:S05]  /*a100*/  @!P6 BRA `(.L_x_226) ;  /* 0x0000000400a0e947 */ /* 0x000fea0003800000 */
[----:B------:R-:W-:-:S04]  /*a110*/  LOP3.LUT R19, R19, 0x2, RZ, 0xfc, !PT ;  /* 0x0000000213137812 */ /* 0x000fc800078efcff */
[----:B------:R-:W-:-:S13]  /*a120*/  ISETP.NE.AND P0, PT, R19, 0x3, PT ;  /* 0x000000031300780c */ /* 0x000fda0003f05270 */
[----:B------:R-:W-:Y:S05]  /*a130*/  @!P0 BRA `(.L_x_227) ;  /* 0x0000000000048947 */ /* 0x000fea0003800000 */
[----:B------:R-:W-:Y:S01]  /*a140*/  BPT.TRAP 0x1 ;  /* 0x000000040000795c */ /* 0x000fe20000300000 */
.L_x_227:
[----:B------:R-:W0:Y:S01]  /*a150*/  S2R R3, SR_CgaCtaId ;  /* 0x0000000000037919 */ /* 0x000e220000008800 */
[----:B------:R-:W-:-:S04]  /*a160*/  MOV R2, 0x400 ;  /* 0x0000040000027802 */ /* 0x000fc80000000f00 */
[----:B0-----:R-:W-:Y:S02]  /*a170*/  LEA R3, R3, R2, 0x18 ;  /* 0x0000000203037211 */ /* 0x001fe400078ec0ff */
[----:B------:R-:W-:-:S03]  /*a180*/  SHF.L.U32 R2, R0, 0x1f, RZ ;  /* 0x0000001f00027819 */ /* 0x000fc600000006ff */
[----:B------:R-:W-:-:S04]  /*a190*/  VIADD R3, R3, 0x58 ;  /* 0x0000005803037836 */ /* 0x000fc80000000000 */
[C---:B------:R-:W-:Y:S02]  /*a1a0*/  IMAD R7, R12.reuse, 0x8, R3 ;  /* 0x000000080c077824 */ /* 0x040fe400078e0203 */
[----:B------:R-:W-:Y:S02]  /*a1b0*/  VIADD R12, R12, 0x1 ;  /* 0x000000010c0c7836 */ /* 0x000fe40000000000 */
[----:B------:R-:W0:Y:S03]  /*a1c0*/  SYNCS.PHASECHK.TRANS64.TRYWAIT P0, [R7+URZ], R2 ;  /* 0x00000002070075a7 */ /* 0x000e26000800017f */
[----:B------:R-:W-:-:S04]  /*a1d0*/  ISETP.NE.AND P1, PT, R12, 0xb, PT ;  /* 0x0000000b0c00780c */ /* 0x000fc80003f25270 */
[----:B------:R-:W-:Y:S02]  /*a1e0*/  SEL R5, RZ, 0x1, P1 ;  /* 0x00000001ff057807 */ /* 0x000fe40000800000 */
[----:B------:R-:W-:Y:S02]  /*a1f0*/  SEL R12, R12, RZ, P1 ;  /* 0x000000ff0c0c7207 */ /* 0x000fe40000800000 */
[----:B------:R-:W-:-:S03]  /*a200*/  LOP3.LUT R5, R0, R5, RZ, 0x3c, !PT ;  /* 0x0000000500057212 */ /* 0x000fc600078e3cff */
[----:B------:R-:W-:Y:S01]  /*a210*/  IMAD R9, R12, 0x8, R3 ;  /* 0x000000080c097824 */ /* 0x000fe200078e0203 */
[----:B------:R-:W-:Y:S01]  /*a220*/  SHF.L.U32 R4, R5, 0x1f, RZ ;  /* 0x0000001f05047819 */ /* 0x000fe200000006ff */
[----:B0-----:R-:W-:Y:S06]  /*a230*/  @!P0 BRA `(.L_x_228) ;  /* 0x0000000400dc8947 */ /* 0x001fec0003800000 */
.L_x_246:
[----:B------:R-:W1:Y:S01]  /*a240*/  SYNCS.PHASECHK.TRANS64.TRYWAIT P0, [R9+URZ], R4 ;  /* 0x00000004090075a7 */ /* 0x000e62000800017f */
[----:B------:R-:W-:-:S05]  /*a250*/  VIADD R0, R12, 0x1 ;  /* 0x000000010c007836 */ /* 0x000fca0000000000 */
[----:B------:R-:W-:-:S04]  /*a260*/  ISETP.NE.AND P1, PT, R0, 0xb, PT ;  /* 0x0000000b0000780c */ /* 0x000fc80003f25270 */
[----:B0-----:R-:W-:Y:S02]  /*a270*/  SEL R2, RZ, 0x1, P1 ;  /* 0x00000001ff027807 */ /* 0x001fe40000800000 */
[----:B------:R-:W-:Y:S02]  /*a280*/  SEL R0, R0, RZ, P1 ;  /* 0x000000ff00007207 */ /* 0x000fe40000800000 */
[----:B------:R-:W-:-:S03]  /*a290*/  LOP3.LUT R7, R5, R2, RZ, 0x3c, !PT ;  /* 0x0000000205077212 */ /* 0x000fc600078e3cff */
[----:B------:R-:W-:Y:S01]  /*a2a0*/  IMAD R6, R0, 0x8, R3 ;  /* 0x0000000800067824 */ /* 0x000fe200078e0203 */
[----:B------:R-:W-:Y:S01]  /*a2b0*/  SHF.L.U32 R5, R7, 0x1f, RZ ;  /* 0x0000001f07057819 */ /* 0x000fe200000006ff */
[----:B-1----:R-:W-:Y:S06]  /*a2c0*/  @!P0 BRA `(.L_x_229) ;  /* 0x0000000400cc8947 */ /* 0x002fec0003800000 */
.L_x_247:
[----:B------:R-:W1:Y:S01]  /*a2d0*/  SYNCS.PHASECHK.TRANS64.TRYWAIT P0, [R6+URZ], R5 ;  /* 0x00000005060075a7 */ /* 0x000e62000800017f */
[----:B------:R-:W-:-:S05]  /*a2e0*/  VIADD R0, R0, 0x1 ;  /* 0x0000000100007836 */ /* 0x000fca0000000000 */
[----:B------:R-:W-:-:S04]  /*a2f0*/  ISETP.NE.AND P1, PT, R0, 0xb, PT ;  /* 0x0000000b0000780c */ /* 0x000fc80003f25270 */
[----:B------:R-:W-:Y:S02]  /*a300*/  SEL R2, RZ, 0x1, P1 ;  /* 0x00000001ff027807 */ /* 0x000fe40000800000 */
[----:B------:R-:W-:Y:S02]  /*a310*/  SEL R0, R0, RZ, P1 ;  /* 0x000000ff00007207 */ /* 0x000fe40000800000 */
[----:B------:R-:W-:-:S03]  /*a320*/  LOP3.LUT R7, R7, R2, RZ, 0x3c, !PT ;  /* 0x0000000207077212 */ /* 0x000fc600078e3cff */
[----:B0-----:R-:W-:Y:S01]  /*a330*/  IMAD R9, R0, 0x8, R3 ;  /* 0x0000000800097824 */ /* 0x001fe200078e0203 */
[----:B------:R-:W-:Y:S01]  /*a340*/  SHF.L.U32 R4, R7, 0x1f, RZ ;  /* 0x0000001f07047819 */ /* 0x000fe200000006ff */
[----:B-1----:R-:W-:Y:S06]  /*a350*/  @!P0 BRA `(.L_x_230) ;  /* 0x0000000400bc8947 */ /* 0x002fec0003800000 */
.L_x_248:
        /* <DEDUP_REMOVED lines=9> */
.L_x_249:
        /* <DEDUP_REMOVED lines=9> */
.L_x_250:
        /* <DEDUP_REMOVED lines=9> */
.L_x_251:
        /* <DEDUP_REMOVED lines=9> */
.L_x_252:
        /* <DEDUP_REMOVED lines=9> */
.L_x_253:
        /* <DEDUP_REMOVED lines=9> */
.L_x_254:
[----:B------:R-:W1:Y:S01]  /*a6c0*/  SYNCS.PHASECHK.TRANS64.TRYWAIT P0, [R9+URZ], R4 ;  /* 0x00000004090075a7 */ /* 0x000e62000800017f */
[----:B------:R-:W-:-:S05]  /*a6d0*/  VIADD R0, R0, 0x1 ;  /* 0x0000000100007836 */ /* 0x000fca0000000000 */
[----:B------:R-:W-:-:S04]  /*a6e0*/  ISETP.NE.AND P1, PT, R0, 0xb, PT ;  /* 0x0000000b0000780c */ /* 0x000fc80003f25270 */
[----:B------:R-:W-:Y:S02]  /*a6f0*/  SEL R2, RZ, 0x1, P1 ;  /* 0x00000001ff027807 */ /* 0x000fe40000800000 */
[----:B------:R-:W-:Y:S02]  /*a700*/  SEL R0, R0, RZ, P1 ;  /* 0x000000ff00007207 */ /* 0x000fe40000800000 */
[----:B------:R-:W-:Y:S01]  /*a710*/  LOP3.LUT R2, R7, R2, RZ, 0x3c, !PT ;  /* 0x0000000207027212 */ /* 0x000fe200078e3cff */
[----:B-1----:R-:W-:Y:S06]  /*a720*/  @!P0 BRA `(.L_x_237) ;  /* 0x0000000400548947 */ /* 0x002fec0003800000 */
.L_x_255:
[----:B------:R-:W-:Y:S01]  /*a730*/  IMAD R3, R0, 0x8, R3 ;  /* 0x0000000800037824 */ /* 0x000fe200078e0203 */
[----:B------:R-:W-:-:S07]  /*a740*/  SHF.L.U32 R0, R2, 0x1f, RZ ;  /* 0x0000001f02007819 */ /* 0x000fce00000006ff */
.L_x_238:
[----:B--2---:R2:W3:Y:S02]  /*a750*/  SYNCS.PHASECHK.TRANS64.TRYWAIT P0, [R3+URZ], R0 ;  /* 0x00000000030075a7 */ /* 0x0044e4000800017f */
[----:B---3--:R-:W-:Y:S05]  /*a760*/  @!P0 NANOSLEEP.SYNCS 0x989680 ;  /* 0x009896800000895d */ /* 0x008fea0003900000 */
[----:B------:R-:W3:Y:S02]  /*a770*/  @!P0 SYNCS.PHASECHK.TRANS64 P0, [R3+URZ], R0 ;  /* 0x00000000030085a7 */ /* 0x000ee4000800007f */
[----:B---3--:R-:W-:Y:S05]  /*a780*/  @!P0 BRA `(.L_x_238) ;  /* 0xfffffffc00f08947 */ /* 0x008fea000383ffff */
.L_x_226:
[----:B------:R-:W-:Y:S05]  /*a790*/  BSYNC B0 ;  /* 0x0000000000007941 */ /* 0x000fea0003800000 */
.L_x_225:
[----:B------:R-:W-:Y:S05]  /*a7a0*/  EXIT ;  /* 0x000000000000794d */ /* 0x000fea0003800000 */
.L_x_18:
[----:B---3--:R3:W4:Y:S02]  /*a7b0*/  SYNCS.PHASECHK.TRANS64.TRYWAIT P1, [R3+URZ], R0 ;  /* 0x00000000030075a7 */ /* 0x008724000802017f */
[----:B----4-:R-:W-:Y:S05]  /*a7c0*/  @!P1 NANOSLEEP.SYNCS 0x989680 ;  /* 0x009896800000995d */ /* 0x010fea0003900000 */
[----:B------:R-:W4:Y:S02]  /*a7d0*/  @!P1 SYNCS.PHASECHK.TRANS64 P1, [R3+URZ], R0 ;  /* 0x00000000030095a7 */ /* 0x000f24000802007f */
[----:B----4-:R-:W-:Y:S05]  /*a7e0*/  @!P1 BRA `(.L_x_18) ;  /* 0xfffffffc00f09947 */ /* 0x010fea000383ffff */
[----:B------:R-:W-:Y:S05]  /*a7f0*/  BRA `(.L_x_17) ;  /* 0xffffff6800c87947 */ /* 0x000fea000383ffff */
.L_x_23:
[----:B-1----:R-:W-:-:S04]  /*a800*/  IMAD.U32 R5, RZ, RZ, UR8 ;  /* 0x00000008ff057e24 */ /* 0x002fc8000f8e00ff */
[----:B------:R1:W2:Y:S03]  /*a810*/  SYNCS.PHASECHK.TRANS64.TRYWAIT P1, [R5+URZ], R4 ;  /* 0x00000004050075a7 */ /* 0x0002a6000802017f */
[----:B--2---:R-:W-:Y:S05]  /*a820*/  @!P1 NANOSLEEP.SYNCS 0x989680 ;  /* 0x009896800000995d */ /* 0x004fea0003900000 */
[----:B------:R-:W2:Y:S02]  /*a830*/  @!P1 SYNCS.PHASECHK.TRANS64 P1, [R5+URZ], R4 ;  /* 0x00000004050095a7 */ /* 0x000ea4000802007f */
[----:B--2---:R-:W-:Y:S05]  /*a840*/  @!P1 BRA `(.L_x_23) ;  /* 0xfffffffc00ec9947 */ /* 0x004fea000383ffff */
[----:B------:R-:W-:Y:S05]  /*a850*/  BRA `(.L_x_22) ;  /* 0xffffff7400787947 */ /* 0x000fea000383ffff */
.L_x_212:
[----:B------:R-:W-:Y:S01]  /*a860*/  BSSY B1, `(.L_x_239) ;  /* 0x0000006000017945 */ /* 0x000fe20003800000 */
[----:B------:R-:W-:-:S07]  /*a870*/  IMAD.MOV.U32 R15, RZ, RZ, -0x1 ;  /* 0xffffffffff0f7424 */ /* 0x000fce00078e00ff */
[----:B------:R-:W-:Y:S05]  /*a880*/  WARPSYNC.COLLECTIVE R15, `(.L_x_240) ;  /* 0x000000000f0c7348 */ /* 0x000fea0003c00000 */
[----:B------:R-:W-:Y:S02]  /*a890*/  ELECT P6, UR62, PT ;  /* 0x00000000003e782f */ /* 0x000fe400038c0000 */
[----:B------:R-:W-:Y:S01]  /*a8a0*/  MOV R14, UR62 ;  /* 0x0000003e000e7c02 */ /* 0x000fe20008000f00 */
[----:B------:R-:W-:Y:S10]  /*a8b0*/  ENDCOLLECTIVE ;  /* 0x000000000000791b */ /* 0x000ff40003800000 */
.L_x_240:
[----:B------:R-:W-:Y:S05]  /*a8c0*/  BSYNC B1 ;  /* 0x0000000000017941 */ /* 0x000fea0003800000 */
.L_x_239:
[----:B------:R-:W-:Y:S05]  /*a8d0*/  BRA `(.L_x_241) ;  /* 0xffffffec004c7947 */ /* 0x000fea000383ffff */
.L_x_215:
[----:B0-----:R0:W1:Y:S02]  /*a8e0*/  SYNCS.PHASECHK.TRANS64.TRYWAIT P1, [R14+URZ+0x58], R7 ;  /* 0x000058070e0075a7 */ /* 0x001064000802017f */
[----:B-1----:R-:W-:Y:S05]  /*a8f0*/  @!P1 NANOSLEEP.SYNCS 0x989680 ;  /* 0x009896800000995d */ /* 0x002fea0003900000 */
[----:B------:R-:W1:Y:S02]  /*a900*/  @!P1 SYNCS.PHASECHK.TRANS64 P1, [R14+URZ+0x58], R7 ;  /* 0x000058070e0095a7 */ /* 0x000e64000802007f */
[----:B-1----:R-:W-:Y:S05]  /*a910*/  @!P1 BRA `(.L_x_215) ;  /* 0xfffffffc00f09947 */ /* 0x002fea000383ffff */
[----:B------:R-:W-:Y:S05]  /*a920*/  BRA `(.L_x_242) ;  /* 0xffffffec00807947 */ /* 0x000fea000383ffff */
.L_x_224:
[----:B------:R-:W-:Y:S01]  /*a930*/  BSSY B0, `(.L_x_243) ;  /* 0x0000006000007945 */ /* 0x000fe20003800000 */
[----:B------:R-:W-:-:S07]  /*a940*/  IMAD.MOV.U32 R15, RZ, RZ, -0x1 ;  /* 0xffffffffff0f7424 */ /* 0x000fce00078e00ff */
[----:B------:R-:W-:Y:S05]  /*a950*/  WARPSYNC.COLLECTIVE R15, `(.L_x_244) ;  /* 0x000000000f0c7348 */ /* 0x000fea0003c00000 */
[----:B------:R-:W-:Y:S02]  /*a960*/  ELECT P6, UR62, PT ;  /* 0x00000000003e782f */ /* 0x000fe400038c0000 */
[----:B------:R-:W-:Y:S01]  /*a970*/  MOV R14, UR62 ;  /* 0x0000003e000e7c02 */ /* 0x000fe20008000f00 */
[----:B------:R-:W-:Y:S10]  /*a980*/  ENDCOLLECTIVE ;  /* 0x000000000000791b */ /* 0x000ff40003800000 */
.L_x_244:
[----:B------:R-:W-:Y:S05]  /*a990*/  BSYNC B0 ;  /* 0x0000000000007941 */ /* 0x000fea0003800000 */
.L_x_243:
[----:B------:R-:W-:Y:S05]  /*a9a0*/  BRA `(.L_x_245) ;  /* 0xfffffff400d07947 */ /* 0x000fea000383ffff */
.L_x_228:
[----:B0-----:R0:W1:Y:S02]  /*a9b0*/  SYNCS.PHASECHK.TRANS64.TRYWAIT P0, [R7+URZ], R2 ;  /* 0x00000002070075a7 */ /* 0x001064000800017f */
[----:B-1----:R-:W-:Y:S05]  /*a9c0*/  @!P0 NANOSLEEP.SYNCS 0x989680 ;  /* 0x009896800000895d */ /* 0x002fea0003900000 */
[----:B------:R-:W1:Y:S02]  /*a9d0*/  @!P0 SYNCS.PHASECHK.TRANS64 P0, [R7+URZ], R2 ;  /* 0x00000002070085a7 */ /* 0x000e64000800007f */
[----:B-1----:R-:W-:Y:S05]  /*a9e0*/  @!P0 BRA `(.L_x_228) ;  /* 0xfffffffc00f08947 */ /* 0x002fea000383ffff */
[----:B------:R-:W-:Y:S05]  /*a9f0*/  BRA `(.L_x_246) ;  /* 0xfffffff800107947 */ /* 0x000fea000383ffff */
.L_x_229:
[----:B0-----:R0:W1:Y:S02]  /*aa00*/  SYNCS.PHASECHK.TRANS64.TRYWAIT P0, [R9+URZ], R4 ;  /* 0x00000004090075a7 */ /* 0x001064000800017f */
[----:B-1----:R-:W-:Y:S05]  /*aa10*/  @!P0 NANOSLEEP.SYNCS 0x989680 ;  /* 0x009896800000895d */ /* 0x002fea0003900000 */
[----:B------:R-:W1:Y:S02]  /*aa20*/  @!P0 SYNCS.PHASECHK.TRANS64 P0, [R9+URZ], R4 ;  /* 0x00000004090085a7 */ /* 0x000e64000800007f */
[----:B-1----:R-:W-:Y:S05]  /*aa30*/  @!P0 BRA `(.L_x_229) ;  /* 0xfffffffc00f08947 */ /* 0x002fea000383ffff */
[----:B------:R-:W-:Y:S05]  /*aa40*/  BRA `(.L_x_247) ;  /* 0xfffffff800207947 */ /* 0x000fea000383ffff */
.L_x_230:
[----:B0-----:R0:W1:Y:S02]  /*aa50*/  SYNCS.PHASECHK.TRANS64.TRYWAIT P0, [R6+URZ], R5 ;  /* 0x00000005060075a7 */ /* 0x001064000800017f */
[----:B-1----:R-:W-:Y:S05]  /*aa60*/  @!P0 NANOSLEEP.SYNCS 0x989680 ;  /* 0x009896800000895d */ /* 0x002fea0003900000 */
[----:B------:R-:W1:Y:S02]  /*aa70*/  @!P0 SYNCS.PHASECHK.TRANS64 P0, [R6+URZ], R5 ;  /* 0x00000005060085a7 */ /* 0x000e64000800007f */
[----:B-1----:R-:W-:Y:S05]  /*aa80*/  @!P0 BRA `(.L_x_230) ;  /* 0xfffffffc00f08947 */ /* 0x002fea000383ffff */
[----:B------:R-:W-:Y:S05]  /*aa90*/  BRA `(.L_x_248) ;  /* 0xfffffff800307947 */ /* 0x000fea000383ffff */
.L_x_231:
[----:B0-----:R0:W1:Y:S02]  /*aaa0*/  SYNCS.PHASECHK.TRANS64.TRYWAIT P0, [R9+URZ], R4 ;  /* 0x00000004090075a7 */ /* 0x001064000800017f */
[----:B-1----:R-:W-:Y:S05]  /*aab0*/  @!P0 NANOSLEEP.SYNCS 0x989680 ;  /* 0x009896800000895d */ /* 0x002fea0003900000 */
[----:B------:R-:W1:Y:S02]  /*aac0*/  @!P0 SYNCS.PHASECHK.TRANS64 P0, [R9+URZ], R4 ;  /* 0x00000004090085a7 */ /* 0x000e64000800007f */
[----:B-1----:R-:W-:Y:S05]  /*aad0*/  @!P0 BRA `(.L_x_231) ;  /* 0xfffffffc00f08947 */ /* 0x002fea000383ffff */
[----:B------:R-:W-:Y:S05]  /*aae0*/  BRA `(.L_x_249) ;  /* 0xfffffff800407947 */ /* 0x000fea000383ffff */
.L_x_232:
[----:B0-----:R0:W1:Y:S02]  /*aaf0*/  SYNCS.PHASECHK.TRANS64.TRYWAIT P0, [R6+URZ], R5 ;  /* 0x00000005060075a7 */ /* 0x001064000800017f */
[----:B-1----:R-:W-:Y:S05]  /*ab00*/  @!P0 NANOSLEEP.SYNCS 0x989680 ;  /* 0x009896800000895d */ /* 0x002fea0003900000 */
[----:B------:R-:W1:Y:S02]  /*ab10*/  @!P0 SYNCS.PHASECHK.TRANS64 P0, [R6+URZ], R5 ;  /* 0x00000005060085a7 */ /* 0x000e64000800007f */
[----:B-1----:R-:W-:Y:S05]  /*ab20*/  @!P0 BRA `(.L_x_232) ;  /* 0xfffffffc00f08947 */ /* 0x002fea000383ffff */
[----:B------:R-:W-:Y:S05]  /*ab30*/  BRA `(.L_x_250) ;  /* 0xfffffff800507947 */ /* 0x000fea000383ffff */
.L_x_233:
[----:B0-----:R0:W1:Y:S02]  /*ab40*/  SYNCS.PHASECHK.TRANS64.TRYWAIT P0, [R9+URZ], R4 ;  /* 0x00000004090075a7 */ /* 0x001064000800017f */
[----:B-1----:R-:W-:Y:S05]  /*ab50*/  @!P0 NANOSLEEP.SYNCS 0x989680 ;  /* 0x009896800000895d */ /* 0x002fea0003900000 */
[----:B------:R-:W1:Y:S02]  /*ab60*/  @!P0 SYNCS.PHASECHK.TRANS64 P0, [R9+URZ], R4 ;  /* 0x00000004090085a7 */ /* 0x000e64000800007f */
[----:B-1----:R-:W-:Y:S05]  /*ab70*/  @!P0 BRA `(.L_x_233) ;  /* 0xfffffffc00f08947 */ /* 0x002fea000383ffff */
[----:B------:R-:W-:Y:S05]  /*ab80*/  BRA `(.L_x_251) ;  /* 0xfffffff800607947 */ /* 0x000fea000383ffff */
.L_x_234:
[----:B0-----:R0:W1:Y:S02]  /*ab90*/  SYNCS.PHASECHK.TRANS64.TRYWAIT P0, [R6+URZ], R5 ;  /* 0x00000005060075a7 */ /* 0x001064000800017f */
[----:B-1----:R-:W-:Y:S05]  /*aba0*/  @!P0 NANOSLEEP.SYNCS 0x989680 ;  /* 0x009896800000895d */ /* 0x002fea0003900000 */
[----:B------:R-:W1:Y:S02]  /*abb0*/  @!P0 SYNCS.PHASECHK.TRANS64 P0, [R6+URZ], R5 ;  /* 0x00000005060085a7 */ /* 0x000e64000800007f */
[----:B-1----:R-:W-:Y:S05]  /*abc0*/  @!P0 BRA `(.L_x_234) ;  /* 0xfffffffc00f08947 */ /* 0x002fea000383ffff */
[----:B------:R-:W-:Y:S05]  /*abd0*/  BRA `(.L_x_252) ;  /* 0xfffffff800707947 */ /* 0x000fea000383ffff */
.L_x_235:
[----:B0-----:R0:W1:Y:S02]  /*abe0*/  SYNCS.PHASECHK.TRANS64.TRYWAIT P0, [R9+URZ], R4 ;  /* 0x00000004090075a7 */ /* 0x001064000800017f */
[----:B-1----:R-:W-:Y:S05]  /*abf0*/  @!P0 NANOSLEEP.SYNCS 0x989680 ;  /* 0x009896800000895d */ /* 0x002fea0003900000 */
[----:B------:R-:W1:Y:S02]  /*ac00*/  @!P0 SYNCS.PHASECHK.TRANS64 P0, [R9+URZ], R4 ;  /* 0x00000004090085a7 */ /* 0x000e64000800007f */
[----:B-1----:R-:W-:Y:S05]  /*ac10*/  @!P0 BRA `(.L_x_235) ;  /* 0xfffffffc00f08947 */ /* 0x002fea000383ffff */
[----:B------:R-:W-:Y:S05]  /*ac20*/  BRA `(.L_x_253) ;  /* 0xfffffff800807947 */ /* 0x000fea000383ffff */
.L_x_236:
[----:B0-----:R0:W1:Y:S02]  /*ac30*/  SYNCS.PHASECHK.TRANS64.TRYWAIT P0, [R6+URZ], R5 ;  /* 0x00000005060075a7 */ /* 0x001064000800017f */
[----:B-1----:R-:W-:Y:S05]  /*ac40*/  @!P0 NANOSLEEP.SYNCS 0x989680 ;  /* 0x009896800000895d */ /* 0x002fea0003900000 */
[----:B------:R-:W1:Y:S02]  /*ac50*/  @!P0 SYNCS.PHASECHK.TRANS64 P0, [R6+URZ], R5 ;  /* 0x00000005060085a7 */ /* 0x000e64000800007f */
[----:B-1----:R-:W-:Y:S05]  /*ac60*/  @!P0 BRA `(.L_x_236) ;  /* 0xfffffffc00f08947 */ /* 0x002fea000383ffff */
[----:B------:R-:W-:Y:S05]  /*ac70*/  BRA `(.L_x_254) ;  /* 0xfffffff800907947 */ /* 0x000fea000383ffff */
.L_x_237:
[----:B-1----:R1:W2:Y:S02]  /*ac80*/  SYNCS.PHASECHK.TRANS64.TRYWAIT P0, [R9+URZ], R4 ;  /* 0x00000004090075a7 */ /* 0x0022a4000800017f */
[----:B--2---:R-:W-:Y:S05]  /*ac90*/  @!P0 NANOSLEEP.SYNCS 0x989680 ;  /* 0x009896800000895d */ /* 0x004fea0003900000 */
[----:B------:R-:W2:Y:S02]  /*aca0*/  @!P0 SYNCS.PHASECHK.TRANS64 P0, [R9+URZ], R4 ;  /* 0x00000004090085a7 */ /* 0x000ea4000800007f */
[----:B--2---:R-:W-:Y:S05]  /*acb0*/  @!P0 BRA `(.L_x_237) ;  /* 0xfffffffc00f08947 */ /* 0x004fea000383ffff */
[----:B------:R-:W-:Y:S05]  /*acc0*/  BRA `(.L_x_255) ;  /* 0xfffffff800987947 */ /* 0x000fea000383ffff */
.L_x_256:
[----:B------:R-:W-:-:S00]  /*acd0*/  BRA `(.L_x_256) ;  /* 0xfffffffc00fc7947 */ /* 0x000fc0000383ffff */
[----:B------:R-:W-:-:S00]  /*ace0*/  NOP ;  /* 0x0000000000007918 */ /* 0x000fc00000000000 */
        /* <DEDUP_REMOVED lines=9> */
.L_x_257:


//--------------------- .nv.global.init           --------------------------
	.section	.nv.global.init,"aw",@progbits
.nv.global.init:
	.type		$str$22,@object
	.size		$str$22,($str$23 - $str$22)
$str$22:
        /*0000*/ 	.byte	0x6b, 0x5f, 0x74, 0x69, 0x6c, 0x65, 0x5f, 0x63, 0x6f, 0x75, 0x6e, 0x74, 0x20, 0x3e, 0x3d, 0x20
        /*0010*/ 	.byte	0x31, 0x00
	.type		$str$23,@object
	.size		$str$23,(__unnamed_1 - $str$23)
$str$23:
        /*0012*/ 	.byte	0x2f, 0x74, 0x6d, 0x70, 0x2f, 0x63, 0x75, 0x74, 0x6c, 0x61, 0x73, 0x73, 0x5f, 0x73, 0x77, 0x65
        /*0022*/ 	.byte	0x65, 0x70, 0x5f, 0x73, 0x72, 0x63, 0x2f, 0x69, 0x6e, 0x63, 0x6c, 0x75, 0x64, 0x65, 0x2f, 0x63
        /*0032*/ 	.byte	0x75, 0x74, 0x6c, 0x61, 0x73, 0x73, 0x2f, 0x67, 0x65, 0x6d, 0x6d, 0x2f, 0x63, 0x6f, 0x6c, 0x6c
        /*0042*/ 	.byte	0x65, 0x63, 0x74, 0x69, 0x76, 0x65, 0x2f, 0x73, 0x6d, 0x39, 0x30, 0x5f, 0x6d, 0x6d, 0x61, 0x5f
        /*0052*/ 	.byte	0x74, 0x6d, 0x61, 0x5f, 0x67, 0x6d, 0x6d, 0x61, 0x5f, 0x73, 0x73, 0x5f, 0x77, 0x61, 0x72, 0x70
        /*0062*/ 	.byte	0x73, 0x70, 0x65, 0x63, 0x69, 0x61, 0x6c, 0x69, 0x7a, 0x65, 0x64, 0x2e, 0x68, 0x70, 0x70, 0x00
	.type		__unnamed_1,@object
	.size		__unnamed_1,(.L_0 - __unnamed_1)
__unnamed_1:
        /*0072*/ 	.byte	0x76, 0x6f, 0x69, 0x64, 0x20, 0x63, 0x75, 0x74, 0x6c, 0x61, 0x73, 0x73, 0x3a, 0x3a, 0x67, 0x65
        /* <DEDUP_REMOVED lines=180> */
        /*0bc2*/ 	.byte	0x69, 0x74, 0x79, 0x5d, 0x00
.L_0:


//--------------------- .nv.shared._ZN7cutlass13device_kernelINS_4gemm6kernel13GemmUniversalIN4cute5tupleIJiiiiEEENS1_10collective13CollectiveMmaINS1_34MainloopSm90TmaGmmaWarpSpecializedILi11ENS5_IJNS4_1CILi1EEESB_SB_EEENS1_35KernelTmaWarpSpecializedCooperativeEEENS5_IJNSA_ILi128EEENSA_ILi176EEENSA_ILi32EEEEEENS_10bfloat16_tENS5_IJlSB_lEEESJ_SK_NS4_8TiledMMAINS4_8MMA_AtomIJNS4_4SM904GMMA27MMA_64x16x16_F32BF16BF16_SSILNSO_5MajorE0ELSQ_0ELNSO_7ScaleInE1ELSR_1EEEEEENS4_6LayoutINS5_IJNSA_ILi2EEESB_SB_EEENS5_IJSB_NSA_ILi0EEESX_EEEEENS5_IJNS4_10UnderscoreES10_S10_EEEEENS4_13SM90_TMA_LOADENS4_14ComposedLayoutINS4_7SwizzleILi2ELi4ELi3EEENS4_18smem_ptr_flag_bitsILi16EEENSU_INS5_IJNSA_ILi8EEESH_EEENS5_IJSH_SB_EEEEEEEvNS4_8identityES13_S1D_vS1E_EENS_8epilogue10collective6detail29Sm90TmaWarpSpecializedAdapterINS1H_15DefaultEpilogueISJ_SK_SK_NS1G_6thread17LinearCombinationISJ_Li1EffLNS1L_9ScaleType4KindE0ELNS_15FloatRoundStyleE2ESJ_EENS1_15EpilogueDefaultEEEEEvvEEEEvNT_6ParamsE --------------------------
	.section	.nv.shared._ZN7cutlass13device_kernelINS_4gemm6kernel13GemmUniversalIN4cute5tupleIJiiiiEEENS1_10collective13CollectiveMmaINS1_34MainloopSm90TmaGmmaWarpSpecializedILi11ENS5_IJNS4_1CILi1EEESB_SB_EEENS1_35KernelTmaWarpSpecializedCooperativeEEENS5_IJNSA_ILi128EEENSA_ILi176EEENSA_ILi32EEEEEENS_10bfloat16_tENS5_IJlSB_lEEESJ_SK_NS4_8TiledMMAINS4_8MMA_AtomIJNS4_4SM904GMMA27MMA_64x16x16_F32BF16BF16_SSILNSO_5MajorE0ELSQ_0ELNSO_7ScaleInE1ELSR_1EEEEEENS4_6LayoutINS5_IJNSA_ILi2EEESB_SB_EEENS5_IJSB_NSA_ILi0EEESX_EEEEENS5_IJNS4_10UnderscoreES10_S10_EEEEENS4_13SM90_TMA_LOADENS4_14ComposedLayoutINS4_7SwizzleILi2ELi4ELi3EEENS4_18smem_ptr_flag_bitsILi16EEENSU_INS5_IJNSA_ILi8EEESH_EEENS5_IJSH_SB_EEEEEEEvNS4_8identityES13_S1D_vS1E_EENS_8epilogue10collective6detail29Sm90TmaWarpSpecializedAdapterINS1H_15DefaultEpilogueISJ_SK_SK_NS1G_6thread17LinearCombinationISJ_Li1EffLNS1L_9ScaleType4KindE0ELNS_15FloatRoundStyleE2ESJ_EENS1_15EpilogueDefaultEEEEEvvEEEEvNT_6ParamsE,"aw",@nobits
	.sectionflags	@""
	.align	16
	.zero		1024


//--------------------- .nv.shared.reserved.0     --------------------------
	.section	.nv.shared.reserved.0,"aw",@nobits
	.weak		__nv_reservedSMEM_offset_0_alias
	.size		__nv_reservedSMEM_offset_0_alias, 0, 0
	.other		__nv_reservedSMEM_offset_0_alias,@"STO_CUDA_RESERVED_SHARED STV_DEFAULT"
__nv_reservedSMEM_offset_0_alias:
	.zero		0


//--------------------- .nv.global                --------------------------
	.section	.nv.global,"aw",@nobits
.nv.global:
	.type		_ZN39_INTERNAL_1995aaa0_4_k_cu_1a60d83d_61114cute1_E,@object
	.size		_ZN39_INTERNAL_1995aaa0_4_k_cu_1a60d83d_61114cute1_E,(_ZN39_INTERNAL_1995aaa0_4_k_cu_1a60d83d_61114cuda3std3__45__cpo6cbeginE - _ZN39_INTERNAL_1995aaa0_4_k_cu_1a60d83d_61114cute1_E)
_ZN39_INTERNAL_1995aaa0_4_k_cu_1a60d83d_61114cute1_E:
	.zero		1
	.type		_ZN39_INTERNAL_1995aaa0_4_k_cu_1a60d83d_61114cuda3std3__45__cpo6cbeginE,@object
	.size		_ZN39_INTERNAL_1995aaa0_4_k_cu_1a60d83d_61114cuda3std3__45__cpo6cbeginE,(_ZN39_INTERNAL_1995aaa0_4_k_cu_1a60d83d_61114cuda3std3__48in_placeE - _ZN39_INTERNAL_1995aaa0_4_k_cu_1a60d83d_61114cuda3std3__45__cpo6cbeginE)
_ZN39_INTERNAL_1995aaa0_4_k_cu_1a60d83d_61114cuda3std3__45__cpo6cbeginE:
	.zero		1
	.type		_ZN39_INTERNAL_1995aaa0_4_k_cu_1a60d83d_61114cuda3std3__48in_placeE,@object
	.size		_ZN39_INTERNAL_1995aaa0_4_k_cu_1a60d83d_61114cuda3std3__48in_placeE,(_ZN39_INTERNAL_1995aaa0_4_k_cu_1a60d83d_61114cuda3std6ranges3__45__cpo9iter_moveE - _ZN39_INTERNAL_1995aaa0_4_k_cu_1a60d83d_61114cuda3std3__48in_placeE)
_ZN39_INTERNAL_1995aaa0_4_k_cu_1a60d83d_61114cuda3std3__48in_placeE:
	.zero		1
	.type		_ZN39_INTERNAL_1995aaa0_4_k_cu_1a60d83d_61114cuda3std6ranges3__45__cpo9iter_moveE,@object
	.size		_ZN39_INTERNAL_1995aaa0_4_k_cu_1a60d83d_61114cuda3std6ranges3__45__cpo9iter_moveE,(_ZN39_INTERNAL_1995aaa0_4_k_cu_1a60d83d_61114cuda3std3__45__cpo5beginE - _ZN39_INTERNAL_1995aaa0_4_k_cu_1a60d83d_61114cuda3std6ranges3__45__cpo9iter_moveE)
_ZN39_INTERNAL_1995aaa0_4_k_cu_1a60d83d_61114cuda3std6ranges3__45__cpo9iter_moveE:
	.zero		1
	.type		_ZN39_INTERNAL_1995aaa0_4_k_cu_1a60d83d_61114cuda3std3__45__cpo5beginE,@object
	.size		_ZN39_INTERNAL_1995aaa0_4_k_cu_1a60d83d_61114cuda3std3__45__cpo5beginE,(_ZN39_INTERNAL_1995aaa0_4_k_cu_1a60d83d_61114cuda3std3__441_GLOBAL__N__1995aaa0_4_k_cu_1a60d83d_61116ignoreE - _ZN39_INTERNAL_1995aaa0_4_k_cu_1a60d83d_61114cuda3std3__45__cpo5beginE)
_ZN39_INTERNAL_1995aaa0_4_k_cu_1a60d83d_61114cuda3std3__45__cpo5beginE:
	.zero		1
	.type		_ZN39_INTERNAL_1995aaa0_4_k_cu_1a60d83d_61114cuda3std3__441_GLOBAL__N__1995aaa0_4_k_cu_1a60d83d_61116ignoreE,@object
	.size		_ZN39_INTERNAL_1995aaa0_4_k_cu_1a60d83d_61114cuda3std3__441_GLOBAL__N__1995aaa0_4_k_cu_1a60d83d_61116ignoreE,(_ZN39_INTERNAL_1995aaa0_4_k_cu_1a60d83d_61114cute7productE - _ZN39_INTERNAL_1995aaa0_4_k_cu_1a60d83d_61114cuda3std3__441_GLOBAL__N__1995aaa0_4_k_cu_1a60d83d_61116ignoreE)
_ZN39_INTERNAL_1995aaa0_4_k_cu_1a60d83d_61114cuda3std3__441_GLOBAL__N__1995aaa0_4_k_cu_1a60d83d_61116ignoreE:
	.zero		1
	.type		_ZN39_INTERNAL_1995aaa0_4_k_cu_1a60d83d_61114cute7productE,@object
	.size		_ZN39_INTERNAL_1995aaa0_4_k_cu_1a60d83d_61114cute7productE,(_ZN39_INTERNAL_1995aaa0_4_k_cu_1a60d83d_61114cuda3std3__45__cpo3endE - _ZN39_INTERNAL_1995aaa0_4_k_cu_1a60d83d_61114cute7productE)
_ZN39_INTERNAL_1995aaa0_4_k_cu_1a60d83d_61114cute7productE:
	.zero		1
	.type		_ZN39_INTERNAL_1995aaa0_4_k_cu_1a60d83d_61114cuda3std3__45__cpo3endE,@object
	.size		_ZN39_INTERNAL_1995aaa0_4_k_cu_1a60d83d_61114cuda3std3__45__cpo3endE,(_ZN39_INTERNAL_1995aaa0_4_k_cu_1a60d83d_61114cuda3std3__419piecewise_constructE - _ZN39_INTERNAL_1995aaa0_4_k_cu_1a60d83d_61114cuda3std3__45__cpo3endE)
_ZN39_INTERNAL_1995aaa0_4_k_cu_1a60d83d_61114cuda3std3__45__cpo3endE:
	.zero		1
	.type		_ZN39_INTERNAL_1995aaa0_4_k_cu_1a60d83d_61114cuda3std3__419piecewise_constructE,@object
	.size		_ZN39_INTERNAL_1995aaa0_4_k_cu_1a60d83d_61114cuda3std3__419piecewise_constructE,(_ZN39_INTERNAL_1995aaa0_4_k_cu_1a60d83d_61114cuda3std3__45__cpo4cendE - _ZN39_INTERNAL_1995aaa0_4_k_cu_1a60d83d_61114cuda3std3__419piecewise_constructE)
_ZN39_INTERNAL_1995aaa0_4_k_cu_1a60d83d_61114cuda3std3__419piecewise_constructE:
	.zero		1
	.type		_ZN39_INTERNAL_1995aaa0_4_k_cu_1a60d83d_61114cuda3std3__45__cpo4cendE,@object
	.size		_ZN39_INTERNAL_1995aaa0_4_k_cu_1a60d83d_61114cuda3std3__45__cpo4cendE,(_ZN39_INTERNAL_1995aaa0_4_k_cu_1a60d83d_61114cuda3std6ranges3__45__cpo4swapE - _ZN39_INTERNAL_1995aaa0_4_k_cu_1a60d83d_61114cuda3std3__45__cpo4cendE)
_ZN39_INTERNAL_1995aaa0_4_k_cu_1a60d83d_61114cuda3std3__45__cpo4cendE:
	.zero		1
	.type		_ZN39_INTERNAL_1995aaa0_4_k_cu_1a60d83d_61114cuda3std6ranges3__45__cpo4swapE,@object
	.size		_ZN39_INTERNAL_1995aaa0_4_k_cu_1a60d83d_61114cuda3std6ranges3__45__cpo4swapE,(.L_8 - _ZN39_INTERNAL_1995aaa0_4_k_cu_1a60d83d_61114cuda3std6ranges3__45__cpo4swapE)
_ZN39_INTERNAL_1995aaa0_4_k_cu_1a60d83d_61114cuda3std6ranges3__45__cpo4swapE:
	.zero		1
.L_8:


//--------------------- .nv.constant0._ZN7cutlass13device_kernelINS_4gemm6kernel13GemmUniversalIN4cute5tupleIJiiiiEEENS1_10collective13CollectiveMmaINS1_34MainloopSm90TmaGmmaWarpSpecializedILi11ENS5_IJNS4_1CILi1EEESB_SB_EEENS1_35KernelTmaWarpSpecializedCooperativeEEENS5_IJNSA_ILi128EEENSA_ILi176EEENSA_ILi32EEEEEENS_10bfloat16_tENS5_IJlSB_lEEESJ_SK_NS4_8TiledMMAINS4_8MMA_AtomIJNS4_4SM904GMMA27MMA_64x16x16_F32BF16BF16_SSILNSO_5MajorE0ELSQ_0ELNSO_7ScaleInE1ELSR_1EEEEEENS4_6LayoutINS5_IJNSA_ILi2EEESB_SB_EEENS5_IJSB_NSA_ILi0EEESX_EEEEENS5_IJNS4_10UnderscoreES10_S10_EEEEENS4_13SM90_TMA_LOADENS4_14ComposedLayoutINS4_7SwizzleILi2ELi4ELi3EEENS4_18smem_ptr_flag_bitsILi16EEENSU_INS5_IJNSA_ILi8EEESH_EEENS5_IJSH_SB_EEEEEEEvNS4_8identityES13_S1D_vS1E_EENS_8epilogue10collective6detail29Sm90TmaWarpSpecializedAdapterINS1H_15DefaultEpilogueISJ_SK_SK_NS1G_6thread17LinearCombinationISJ_Li1EffLNS1L_9ScaleType4KindE0ELNS_15FloatRoundStyleE2ESJ_EENS1_15EpilogueDefaultEEEEEvvEEEEvNT_6ParamsE --------------------------
	.section	.nv.constant0._ZN7cutlass13device_kernelINS_4gemm6kernel13GemmUniversalIN4cute5tupleIJiiiiEEENS1_10collective13CollectiveMmaINS1_34MainloopSm90TmaGmmaWarpSpecializedILi11ENS5_IJNS4_1CILi1EEESB_SB_EEENS1_35KernelTmaWarpSpecializedCooperativeEEENS5_IJNSA_ILi128EEENSA_ILi176EEENSA_ILi32EEEEEENS_10bfloat16_tENS5_IJlSB_lEEESJ_SK_NS4_8TiledMMAINS4_8MMA_AtomIJNS4_4SM904GMMA27MMA_64x16x16_F32BF16BF16_SSILNSO_5MajorE0ELSQ_0ELNSO_7ScaleInE1ELSR_1EEEEEENS4_6LayoutINS5_IJNSA_ILi2EEESB_SB_EEENS5_IJSB_NSA_ILi0EEESX_EEEEENS5_IJNS4_10UnderscoreES10_S10_EEEEENS4_13SM90_TMA_LOADENS4_14ComposedLayoutINS4_7SwizzleILi2ELi4ELi3EEENS4_18smem_ptr_flag_bitsILi16EEENSU_INS5_IJNSA_ILi8EEESH_EEENS5_IJSH_SB_EEEEEEEvNS4_8identityES13_S1D_vS1E_EENS_8epilogue10collective6detail29Sm90TmaWarpSpecializedAdapterINS1H_15DefaultEpilogueISJ_SK_SK_NS1G_6thread17LinearCombinationISJ_Li1EffLNS1L_9ScaleType4KindE0ELNS_15FloatRoundStyleE2ESJ_EENS1_15EpilogueDefaultEEEEEvvEEEEvNT_6ParamsE,"a",@progbits
	.sectionflags	@""
	.align	4
.nv.constant0._ZN7cutlass13device_kernelINS_4gemm6kernel13GemmUniversalIN4cute5tupleIJiiiiEEENS1_10collective13CollectiveMmaINS1_34MainloopSm90TmaGmmaWarpSpecializedILi11ENS5_IJNS4_1CILi1EEESB_SB_EEENS1_35KernelTmaWarpSpecializedCooperativeEEENS5_IJNSA_ILi128EEENSA_ILi176EEENSA_ILi32EEEEEENS_10bfloat16_tENS5_IJlSB_lEEESJ_SK_NS4_8TiledMMAINS4_8MMA_AtomIJNS4_4SM904GMMA27MMA_64x16x16_F32BF16BF16_SSILNSO_5MajorE0ELSQ_0ELNSO_7ScaleInE1ELSR_1EEEEEENS4_6LayoutINS5_IJNSA_ILi2EEESB_SB_EEENS5_IJSB_NSA_ILi0EEESX_EEEEENS5_IJNS4_10UnderscoreES10_S10_EEEEENS4_13SM90_TMA_LOADENS4_14ComposedLayoutINS4_7SwizzleILi2ELi4ELi3EEENS4_18smem_ptr_flag_bitsILi16EEENSU_INS5_IJNSA_ILi8EEESH_EEENS5_IJSH_SB_EEEEEEEvNS4_8identityES13_S1D_vS1E_EENS_8epilogue10collective6detail29Sm90TmaWarpSpecializedAdapterINS1H_15DefaultEpilogueISJ_SK_SK_NS1G_6thread17LinearCombinationISJ_Li1EffLNS1L_9ScaleType4KindE0ELNS_15FloatRoundStyleE2ESJ_EENS1_15EpilogueDefaultEEEEEvvEEEEvNT_6ParamsE:
	.zero		1664


//--------------------- SYMBOLS --------------------------

	.type		.nv.reservedSmem.offset0,@object
	.size		.nv.reservedSmem.offset0,0x4
	.type		__assertfail,@function
